	.headerflags	@"EF_CUDA_TEXMODE_UNIFIED EF_CUDA_64BIT_ADDRESS EF_CUDA_ACCELERATORS EF_CUDA_SM90 EF_CUDA_VIRTUAL_SM(EF_CUDA_SM90)"
	.elftype	@"ET_EXEC"


//--------------------- .nv.info                  --------------------------
	.section	.nv.info,"",@"SHT_CUDA_INFO"
	.align	4


	//----- nvinfo : EIATTR_REGCOUNT
	.align		4
        /*0000*/ 	.byte	0x04, 0x2f
        /*0002*/ 	.short	(.L_1 - .L_0)
	.align		4
.L_0:
        /*0004*/ 	.word	index@(triton_poi_fused_max_pool2d_with_indices_17)
        /*0008*/ 	.word	0x000000a8


	//----- nvinfo : EIATTR_MIN_STACK_SIZE
	.align		4
.L_1:
        /*000c*/ 	.byte	0x04, 0x12
        /*000e*/ 	.short	(.L_3 - .L_2)
	.align		4
.L_2:
        /*0010*/ 	.word	index@(triton_poi_fused_max_pool2d_with_indices_17)
        /*0014*/ 	.word	0x00000000


	//----- nvinfo : EIATTR_FRAME_SIZE
	.align		4
.L_3:
        /*0018*/ 	.byte	0x04, 0x11
        /*001a*/ 	.short	(.L_5 - .L_4)
	.align		4
.L_4:
        /*001c*/ 	.word	index@(triton_poi_fused_max_pool2d_with_indices_17)
        /*0020*/ 	.word	0x00000000


	//----- nvinfo : EIATTR_MIN_STACK_SIZE
	.align		4
.L_5:
        /*0024*/ 	.byte	0x04, 0x12
        /*0026*/ 	.short	(.L_7 - .L_6)
	.align		4
.L_6:
        /*0028*/ 	.word	index@(triton_poi_fused_max_pool2d_with_indices_17)
        /*002c*/ 	.word	0x00000000
.L_7:


//--------------------- .nv.info.triton_poi_fused_max_pool2d_with_indices_17 --------------------------
	.section	.nv.info.triton_poi_fused_max_pool2d_with_indices_17,"",@"SHT_CUDA_INFO"
	.sectionflags	@""
	.align	4


	//----- nvinfo : EIATTR_CUDA_API_VERSION
	.align		4
        /*0000*/ 	.byte	0x04, 0x37
        /*0002*/ 	.short	(.L_9 - .L_8)
.L_8:
        /*0004*/ 	.word	0x0000007c


	//----- nvinfo : EIATTR_KPARAM_INFO
	.align		4
.L_9:
        /*0008*/ 	.byte	0x04, 0x17
        /*000a*/ 	.short	(.L_11 - .L_10)
.L_10:
        /*000c*/ 	.word	0x00000000
        /*0010*/ 	.short	0x0004
        /*0012*/ 	.short	0x001c
        /*0014*/ 	.byte	0x00, 0xf0, 0x11, 0x00


	//----- nvinfo : EIATTR_KPARAM_INFO
	.align		4
.L_11:
        /*0018*/ 	.byte	0x04, 0x17
        /*001a*/ 	.short	(.L_13 - .L_12)
.L_12:
        /*001c*/ 	.word	0x00000000
        /*0020*/ 	.short	0x0003
        /*0022*/ 	.short	0x0018
        /*0024*/ 	.byte	0x00, 0xf0, 0x11, 0x00


	//----- nvinfo : EIATTR_KPARAM_INFO
	.align		4
.L_13:
        /*0028*/ 	.byte	0x04, 0x17
        /*002a*/ 	.short	(.L_15 - .L_14)
.L_14:
        /*002c*/ 	.word	0x00000000
        /*0030*/ 	.short	0x0002
        /*0032*/ 	.short	0x0010
        /*0034*/ 	.byte	0x00, 0xf4, 0x21, 0x00


	//----- nvinfo : EIATTR_KPARAM_INFO
	.align		4
.L_15:
        /*0038*/ 	.byte	0x04, 0x17
        /*003a*/ 	.short	(.L_17 - .L_16)
.L_16:
        /*003c*/ 	.word	0x00000000
        /*0040*/ 	.short	0x0001
        /*0042*/ 	.short	0x0008
        /*0044*/ 	.byte	0x00, 0xf4, 0x21, 0x00


	//----- nvinfo : EIATTR_KPARAM_INFO
	.align		4
.L_17:
        /*0048*/ 	.byte	0x04, 0x17
        /*004a*/ 	.short	(.L_19 - .L_18)
.L_18:
        /*004c*/ 	.word	0x00000000
        /*0050*/ 	.short	0x0000
        /*0052*/ 	.short	0x0000
        /*0054*/ 	.byte	0x00, 0xf4, 0x21, 0x00


	//----- nvinfo : EIATTR_SPARSE_MMA_MASK
	.align		4
.L_19:
        /*0058*/ 	.byte	0x03, 0x50
        /*005a*/ 	.short	0x0000


	//----- nvinfo : EIATTR_MAXREG_COUNT
	.align		4
        /*005c*/ 	.byte	0x03, 0x1b
        /*005e*/ 	.short	0x00ff


	//----- nvinfo : EIATTR_EXIT_INSTR_OFFSETS
	.align		4
        /*0060*/ 	.byte	0x04, 0x1c
        /*0062*/ 	.short	(.L_21 - .L_20)


	//   ....[0]....
.L_20:
        /*0064*/ 	.word	0x00006590


	//   ....[1]....
        /*0068*/ 	.word	0x000065b0


	//----- nvinfo : EIATTR_REQNTID
	.align		4
.L_21:
        /*006c*/ 	.byte	0x04, 0x10
        /*006e*/ 	.short	(.L_23 - .L_22)
.L_22:
        /*0070*/ 	.word	0x00000100
        /*0074*/ 	.word	0x00000001
        /*0078*/ 	.word	0x00000001


	//----- nvinfo : EIATTR_CBANK_PARAM_SIZE
	.align		4
.L_23:
        /*007c*/ 	.byte	0x03, 0x19
        /*007e*/ 	.short	0x0020


	//----- nvinfo : EIATTR_PARAM_CBANK
	.align		4
        /*0080*/ 	.byte	0x04, 0x0a
        /*0082*/ 	.short	(.L_25 - .L_24)
	.align		4
.L_24:
        /*0084*/ 	.word	index@(.nv.constant0.triton_poi_fused_max_pool2d_with_indices_17)
        /*0088*/ 	.short	0x0210
        /*008a*/ 	.short	0x0020


	//----- nvinfo : EIATTR_SW_WAR
	.align		4
.L_25:
        /*008c*/ 	.byte	0x04, 0x36
        /*008e*/ 	.short	(.L_27 - .L_26)
.L_26:
        /*0090*/ 	.word	0x00000008
.L_27:


//--------------------- .nv.callgraph             --------------------------
	.section	.nv.callgraph,"",@"SHT_CUDA_CALLGRAPH"
	.align	4
	.sectionentsize	8
	.align		4
        /*0000*/ 	.word	0x00000000
	.align		4
        /*0004*/ 	.word	0xffffffff
	.align		4
        /*0008*/ 	.word	0x00000000
	.align		4
        /*000c*/ 	.word	0xfffffffe
	.align		4
        /*0010*/ 	.word	0x00000000
	.align		4
        /*0014*/ 	.word	0xfffffffd
	.align		4
        /*0018*/ 	.word	0x00000000
	.align		4
        /*001c*/ 	.word	0xfffffffc


//--------------------- .text.triton_poi_fused_max_pool2d_with_indices_17 --------------------------
	.section	.text.triton_poi_fused_max_pool2d_with_indices_17,"ax",@progbits
	.sectionflags	@"SHF_BARRIERS=1"
	.align	128
        .global         triton_poi_fused_max_pool2d_with_indices_17
        .type           triton_poi_fused_max_pool2d_with_indices_17,@function
        .size           triton_poi_fused_max_pool2d_with_indices_17,(.L_x_1 - triton_poi_fused_max_pool2d_with_indices_17)
        .other          triton_poi_fused_max_pool2d_with_indices_17,@"STO_CUDA_ENTRY STV_DEFAULT"
triton_poi_fused_max_pool2d_with_indices_17:
.text.triton_poi_fused_max_pool2d_with_indices_17:
[----:B------:R-:W0:Y:S01]  /*0000*/  LDC R1, c[0x0][0x28] ;  /* 0x00000a00ff017b82 */ /* 0x000e220000000800 */
[----:B------:R-:W1:Y:S01]  /*0010*/  S2R R7, SR_CTAID.Y ;  /* 0x0000000000077919 */ /* 0x000e620000002600 */
[----:B------:R-:W-:Y:S02]  /*0020*/  CS2R R16, SRZ ;  /* 0x0000000000107805 */ /* 0x000fe4000001ff00 */
[----:B------:R-:W-:Y:S02]  /*0030*/  CS2R R18, SRZ ;  /* 0x0000000000127805 */ /* 0x000fe4000001ff00 */
[----:B------:R-:W-:Y:S01]  /*0040*/  CS2R R20, SRZ ;  /* 0x0000000000147805 */ /* 0x000fe2000001ff00 */
[----:B------:R-:W1:Y:S01]  /*0050*/  S2R R2, SR_TID.X ;  /* 0x0000000000027919 */ /* 0x000e620000002100 */
[----:B------:R-:W-:Y:S01]  /*0060*/  CS2R R22, SRZ ;  /* 0x0000000000167805 */ /* 0x000fe2000001ff00 */
[----:B------:R-:W-:Y:S01]  /*0070*/  ULDC.64 UR6, c[0x0][0x208] ;  /* 0x0000820000067ab9 */ /* 0x000fe20000000a00 */
[----:B------:R-:W2:Y:S01]  /*0080*/  S2R R12, SR_CTAID.X ;  /* 0x00000000000c7919 */ /* 0x000ea20000002500 */
[----:B-1----:R-:W-:-:S04]  /*0090*/  PRMT R0, R2, 0x6540, R7 ;  /* 0x0000654002007816 */ /* 0x002fc80000000007 */
[C---:B------:R-:W-:Y:S01]  /*00a0*/  ISETP.GE.AND P0, PT, R0.reuse, 0x144, PT ;  /* 0x000001440000780c */ /* 0x040fe20003f06270 */
[----:B------:R-:W-:-:S05]  /*00b0*/  IMAD.HI R3, R0, 0x38e38e39, RZ ;  /* 0x38e38e3900037827 */ /* 0x000fca00078e02ff */
[----:B------:R-:W-:-:S04]  /*00c0*/  SHF.R.S32.HI R4, RZ, 0x1, R3 ;  /* 0x00000001ff047819 */ /* 0x000fc80000011403 */
[----:B------:R-:W-:Y:S01]  /*00d0*/  LEA.HI R3, R3, R4, RZ, 0x1 ;  /* 0x0000000403037211 */ /* 0x000fe200078f08ff */
[----:B------:R-:W-:-:S04]  /*00e0*/  IMAD.HI R4, R0, 0x1948b0fd, RZ ;  /* 0x1948b0fd00047827 */ /* 0x000fc800078e02ff */
[----:B------:R-:W-:Y:S01]  /*00f0*/  IMAD.HI R9, R3, 0x38e38e39, RZ ;  /* 0x38e38e3903097827 */ /* 0x000fe200078e02ff */
[----:B------:R-:W-:-:S03]  /*0100*/  SHF.R.U32.HI R5, RZ, 0x1f, R4 ;  /* 0x0000001fff057819 */ /* 0x000fc60000011604 */
[----:B------:R-:W-:Y:S01]  /*0110*/  IMAD R6, R3, -0x9, R0 ;  /* 0xfffffff703067824 */ /* 0x000fe200078e0200 */
[----:B------:R-:W-:Y:S02]  /*0120*/  SHF.R.S32.HI R10, RZ, 0x1, R9 ;  /* 0x00000001ff0a7819 */ /* 0x000fe40000011409 */
[----:B------:R-:W-:Y:S01]  /*0130*/  LEA.HI.SX32 R8, R4, R5, 0x1d ;  /* 0x0000000504087211 */ /* 0x000fe200078feaff */
[----:B------:R-:W-:Y:S01]  /*0140*/  IMAD.SHL.U32 R11, R6, 0x400, RZ ;  /* 0x00000400060b7824 */ /* 0x000fe200078e00ff */
[----:B------:R-:W-:Y:S01]  /*0150*/  LEA.HI R10, R9, R10, RZ, 0x1 ;  /* 0x0000000a090a7211 */ /* 0x000fe200078f08ff */
[----:B------:R-:W1:Y:S02]  /*0160*/  LDC.64 R4, c[0x0][0x210] ;  /* 0x00008400ff047b82 */ /* 0x000e640000000a00 */
[----:B------:R-:W-:Y:S02]  /*0170*/  IMAD R8, R8, 0x24200, R11 ;  /* 0x0002420008087824 */ /* 0x000fe400078e020b */
[----:B------:R-:W-:-:S02]  /*0180*/  IMAD R11, R10, -0x9, R3 ;  /* 0xfffffff70a0b7824 */ /* 0x000fc400078e0203 */
[----:B--2---:R-:W-:-:S03]  /*0190*/  IMAD.SHL.U32 R3, R12, 0x10, RZ ;  /* 0x000000100c037824 */ /* 0x004fc600078e00ff */
[----:B------:R-:W-:Y:S01]  /*01a0*/  ISETP.GT.AND P1, PT, R11, RZ, PT ;  /* 0x000000ff0b00720c */ /* 0x000fe20003f24270 */
[C---:B------:R-:W-:Y:S01]  /*01b0*/  IMAD.IADD R8, R3.reuse, 0x1, R8 ;  /* 0x0000000103087824 */ /* 0x040fe200078e0208 */
[----:B------:R-:W-:Y:S02]  /*01c0*/  ISETP.LT.AND P0, PT, R3, 0x200, !P0 ;  /* 0x000002000300780c */ /* 0x000fe40004701270 */
[C---:B------:R-:W-:Y:S01]  /*01d0*/  ISETP.GT.AND P3, PT, R6.reuse, RZ, P1 ;  /* 0x000000ff0600720c */ /* 0x040fe20000f64270 */
[----:B------:R-:W-:Y:S01]  /*01e0*/  IMAD R9, R11, 0x4400, R8 ;  /* 0x000044000b097824 */ /* 0x000fe200078e0208 */
[----:B------:R-:W-:Y:S02]  /*01f0*/  ISETP.GT.AND P2, PT, R6, -0x1, P1 ;  /* 0xffffffff0600780c */ /* 0x000fe40000f44270 */
[----:B------:R-:W-:Y:S01]  /*0200*/  PLOP3.LUT P3, PT, P0, P3, PT, 0x80, 0x0 ;  /* 0x000000000000781c */ /* 0x000fe20000767070 */
[C---:B------:R-:W-:Y:S01]  /*0210*/  VIADD R13, R9.reuse, 0xffffdc00 ;  /* 0xffffdc00090d7836 */ /* 0x040fe20000000000 */
[----:B------:R-:W-:Y:S01]  /*0220*/  PLOP3.LUT P2, PT, P0, P2, PT, 0x80, 0x0 ;  /* 0x000000000000781c */ /* 0x000fe20000745070 */
[----:B------:R-:W-:-:S02]  /*0230*/  VIADD R15, R9, 0xffffde00 ;  /* 0xffffde00090f7836 */ /* 0x000fc40000000000 */
[----:B-1----:R-:W-:-:S04]  /*0240*/  IMAD.WIDE R12, R13, 0x4, R4 ;  /* 0x000000040d0c7825 */ /* 0x002fc800078e0204 */
[----:B------:R-:W-:-:S04]  /*0250*/  IMAD.WIDE R14, R15, 0x4, R4 ;  /* 0x000000040f0e7825 */ /* 0x000fc800078e0204 */
[----:B------:R1:W2:Y:S04]  /*0260*/  @P3 LDG.E.EL.128 R16, desc[UR6][R12.64] ;  /* 0x000000060c103981 */ /* 0x0002a8000c2e1d00 */
[----:B------:R-:W3:Y:S01]  /*0270*/  @P2 LDG.E.EL.128 R20, desc[UR6][R14.64] ;  /* 0x000000060e142981 */ /* 0x000ee2000c2e1d00 */
[----:B-1----:R-:W-:-:S04]  /*0280*/  VIADD R13, R9, 0xffffe000 ;  /* 0xffffe000090d7836 */ /* 0x002fc80000000000 */
[----:B------:R-:W-:Y:S01]  /*0290*/  IMAD.WIDE R12, R13, 0x4, R4 ;  /* 0x000000040d0c7825 */ /* 0x000fe200078e0204 */
[----:B--2---:R-:W-:Y:S02]  /*02a0*/  SEL R25, R16, 0xff800000, P3 ;  /* 0xff80000010197807 */ /* 0x004fe40001800000 */
[----:B------:R-:W-:Y:S02]  /*02b0*/  SEL R8, R17, 0xff800000, P3 ;  /* 0xff80000011087807 */ /* 0x000fe40001800000 */
[----:B---3--:R-:W-:Y:S02]  /*02c0*/  SEL R20, R20, 0xff800000, P2 ;  /* 0xff80000014147807 */ /* 0x008fe40001000000 */
[----:B------:R-:W-:Y:S02]  /*02d0*/  SEL R21, R21, 0xff800000, P2 ;  /* 0xff80000015157807 */ /* 0x000fe40001000000 */
[----:B------:R-:W-:Y:S02]  /*02e0*/  FSETP.GT.AND P6, PT, R20, R25, PT ;  /* 0x000000191400720b */ /* 0x000fe40003fc4000 */
[----:B------:R-:W-:-:S02]  /*02f0*/  FSETP.GT.AND P5, PT, R21, R8, PT ;  /* 0x000000081500720b */ /* 0x000fc40003fa4000 */
[----:B------:R-:W-:Y:S02]  /*0300*/  SEL R17, R18, 0xff800000, P3 ;  /* 0xff80000012117807 */ /* 0x000fe40001800000 */
[----:B------:R-:W-:Y:S02]  /*0310*/  SEL R22, R22, 0xff800000, P2 ;  /* 0xff80000016167807 */ /* 0x000fe40001000000 */
[----:B------:R-:W-:Y:S02]  /*0320*/  FSETP.NAN.AND P1, PT, R20, R20, PT ;  /* 0x000000141400720b */ /* 0x000fe40003f28000 */
[----:B------:R-:W-:Y:S02]  /*0330*/  FSETP.GT.AND P4, PT, R22, R17, PT ;  /* 0x000000111600720b */ /* 0x000fe40003f84000 */
[----:B------:R-:W-:Y:S02]  /*0340*/  SEL R10, R19, 0xff800000, P3 ;  /* 0xff800000130a7807 */ /* 0x000fe40001800000 */
[----:B------:R-:W-:-:S02]  /*0350*/  CS2R R18, SRZ ;  /* 0x0000000000127805 */ /* 0x000fc4000001ff00 */
[----:B------:R-:W-:Y:S02]  /*0360*/  @!P6 SEL R20, R20, R25, P1 ;  /* 0x000000191414e207 */ /* 0x000fe40000800000 */
[----:B------:R-:W-:Y:S02]  /*0370*/  FSETP.NAN.AND P1, PT, R21, R21, PT ;  /* 0x000000151500720b */ /* 0x000fe40003f28000 */
[----:B------:R-:W-:Y:S02]  /*0380*/  SEL R23, R23, 0xff800000, P2 ;  /* 0xff80000017177807 */ /* 0x000fe40001000000 */
[----:B------:R-:W-:Y:S02]  /*0390*/  @!P5 SEL R21, R21, R8, P1 ;  /* 0x000000081515d207 */ /* 0x000fe40000800000 */
[----:B------:R-:W-:Y:S02]  /*03a0*/  FSETP.NAN.AND P1, PT, R22, R22, PT ;  /* 0x000000161600720b */ /* 0x000fe40003f28000 */
[----:B------:R-:W-:-:S02]  /*03b0*/  P2R R32, PR, RZ, 0x10 ;  /* 0x00000010ff207803 */ /* 0x000fc40000000000 */
[----:B------:R-:W-:Y:S02]  /*03c0*/  @!P4 SEL R22, R22, R17, P1 ;  /* 0x000000111616c207 */ /* 0x000fe40000800000 */
[----:B------:R-:W-:Y:S02]  /*03d0*/  CS2R R16, SRZ ;  /* 0x0000000000107805 */ /* 0x000fe4000001ff00 */
[C---:B------:R-:W-:Y:S02]  /*03e0*/  FSETP.GT.AND P4, PT, R23.reuse, R10, PT ;  /* 0x0000000a1700720b */ /* 0x040fe40003f84000 */
[----:B------:R-:W-:Y:S02]  /*03f0*/  FSETP.NAN.AND P1, PT, R23, R23, PT ;  /* 0x000000171700720b */ /* 0x000fe40003f28000 */
[----:B------:R-:W-:Y:S02]  /*0400*/  P2R R33, PR, RZ, 0x10 ;  /* 0x00000010ff217803 */ /* 0x000fe40000000000 */
[----:B------:R-:W-:-:S02]  /*0410*/  LEA R8, R6, 0x1, 0x1 ;  /* 0x0000000106087811 */ /* 0x000fc400078e08ff */
[----:B------:R-:W-:Y:S02]  /*0420*/  P2R R28, PR, RZ, 0x40 ;  /* 0x00000040ff1c7803 */ /* 0x000fe40000000000 */
[----:B------:R-:W-:-:S03]  /*0430*/  P2R R30, PR, RZ, 0x20 ;  /* 0x00000020ff1e7803 */ /* 0x000fc60000000000 */
[----:B------:R-:W-:Y:S02]  /*0440*/  @!P4 SEL R23, R23, R10, P1 ;  /* 0x0000000a1717c207 */ /* 0x000fe40000800000 */
[----:B------:R-:W-:-:S04]  /*0450*/  ISETP.GT.AND P4, PT, R6, -0x1, PT ;  /* 0xffffffff0600780c */ /* 0x000fc80003f84270 */
[----:B------:R-:W-:-:S04]  /*0460*/  ISETP.LT.AND P4, PT, R8, 0x11, P4 ;  /* 0x000000110800780c */ /* 0x000fc80002781270 */
[----:B------:R-:W-:-:S04]  /*0470*/  ISETP.GT.AND P1, PT, R11, RZ, P4 ;  /* 0x000000ff0b00720c */ /* 0x000fc80002724270 */
[----:B------:R-:W-:-:S13]  /*0480*/  PLOP3.LUT P1, PT, P0, P1, PT, 0x80, 0x0 ;  /* 0x000000000000781c */ /* 0x000fda0000723070 */
[----:B------:R1:W2:Y:S01]  /*0490*/  @P1 LDG.E.EL.128 R16, desc[UR6][R12.64] ;  /* 0x000000060c101981 */ /* 0x0002a2000c2e1d00 */
[----:B------:R-:W-:-:S04]  /*04a0*/  VIADD R15, R9, 0xffffde04 ;  /* 0xffffde04090f7836 */ /* 0x000fc80000000000 */
[----:B------:R-:W-:-:S04]  /*04b0*/  IMAD.WIDE R14, R15, 0x4, R4 ;  /* 0x000000040f0e7825 */ /* 0x000fc800078e0204 */
[----:B-1----:R-:W-:-:S04]  /*04c0*/  VIADD R13, R9, 0xffffdc04 ;  /* 0xffffdc04090d7836 */ /* 0x002fc80000000000 */
[----:B------:R-:W-:Y:S01]  /*04d0*/  IMAD.WIDE R12, R13, 0x4, R4 ;  /* 0x000000040d0c7825 */ /* 0x000fe200078e0204 */
[----:B--2---:R-:W-:Y:S02]  /*04e0*/  SEL R10, R19, 0xff800000, P1 ;  /* 0xff800000130a7807 */ /* 0x004fe40000800000 */
[----:B------:R-:W-:Y:S02]  /*04f0*/  SEL R27, R18, 0xff800000, P1 ;  /* 0xff800000121b7807 */ /* 0x000fe40000800000 */
[----:B------:R-:W-:Y:S02]  /*0500*/  CS2R R18, SRZ ;  /* 0x0000000000127805 */ /* 0x000fe4000001ff00 */
[-C--:B------:R-:W-:Y:S02]  /*0510*/  FSETP.GEU.AND P6, PT, R23, R10.reuse, PT ;  /* 0x0000000a1700720b */ /* 0x080fe40003fce000 */
[----:B------:R-:W-:Y:S02]  /*0520*/  FSETP.NAN.AND P5, PT, R10, R10, PT ;  /* 0x0000000a0a00720b */ /* 0x000fe40003fa8000 */
[----:B------:R-:W-:-:S02]  /*0530*/  P2R R34, PR, RZ, 0x40 ;  /* 0x00000040ff227803 */ /* 0x000fc40000000000 */
[----:B------:R-:W-:Y:S02]  /*0540*/  SEL R8, R17, 0xff800000, P1 ;  /* 0xff80000011087807 */ /* 0x000fe40000800000 */
[----:B------:R-:W-:Y:S02]  /*0550*/  SEL R25, R16, 0xff800000, P1 ;  /* 0xff80000010197807 */ /* 0x000fe40000800000 */
[----:B------:R-:W-:-:S03]  /*0560*/  CS2R R16, SRZ ;  /* 0x0000000000107805 */ /* 0x000fc6000001ff00 */
[----:B------:R-:W-:Y:S02]  /*0570*/  @P6 SEL R10, R10, R23, P5 ;  /* 0x000000170a0a6207 */ /* 0x000fe40002800000 */
[-C--:B------:R-:W-:Y:S01]  /*0580*/  FSETP.GEU.AND P6, PT, R22, R27.reuse, PT ;  /* 0x0000001b1600720b */ /* 0x080fe20003fce000 */
[----:B------:R-:W2:Y:S01]  /*0590*/  @P3 LDG.E.EL.128 R16, desc[UR6][R12.64] ;  /* 0x000000060c103981 */ /* 0x000ea2000c2e1d00 */
[----:B------:R-:W-:Y:S02]  /*05a0*/  FSETP.NAN.AND P5, PT, R27, R27, PT ;  /* 0x0000001b1b00720b */ /* 0x000fe40003fa8000 */
[----:B------:R-:W-:-:S09]  /*05b0*/  P2R R35, PR, RZ, 0x40 ;  /* 0x00000040ff237803 */ /* 0x000fd20000000000 */
[----:B------:R-:W-:Y:S02]  /*05c0*/  @P6 SEL R27, R27, R22, P5 ;  /* 0x000000161b1b6207 */ /* 0x000fe40002800000 */
[----:B------:R-:W-:Y:S02]  /*05d0*/  CS2R R22, SRZ ;  /* 0x0000000000167805 */ /* 0x000fe4000001ff00 */
[-C--:B------:R-:W-:Y:S02]  /*05e0*/  FSETP.GEU.AND P6, PT, R21, R8.reuse, PT ;  /* 0x000000081500720b */ /* 0x080fe40003fce000 */
[----:B------:R-:W-:Y:S02]  /*05f0*/  FSETP.NAN.AND P5, PT, R8, R8, PT ;  /* 0x000000080800720b */ /* 0x000fe40003fa8000 */
[----:B------:R-:W-:-:S09]  /*0600*/  P2R R37, PR, RZ, 0x40 ;  /* 0x00000040ff257803 */ /* 0x000fd20000000000 */
[----:B------:R-:W-:Y:S02]  /*0610*/  @P6 SEL R8, R8, R21, P5 ;  /* 0x0000001508086207 */ /* 0x000fe40002800000 */
[-C--:B------:R-:W-:Y:S02]  /*0620*/  FSETP.GEU.AND P6, PT, R20, R25.reuse, PT ;  /* 0x000000191400720b */ /* 0x080fe40003fce000 */
[----:B------:R-:W-:Y:S02]  /*0630*/  FSETP.NAN.AND P5, PT, R25, R25, PT ;  /* 0x000000191900720b */ /* 0x000fe40003fa8000 */
[----:B------:R-:W-:-:S09]  /*0640*/  P2R R38, PR, RZ, 0x40 ;  /* 0x00000040ff267803 */ /* 0x000fd20000000000 */
[----:B------:R-:W-:Y:S02]  /*0650*/  @P6 SEL R25, R25, R20, P5 ;  /* 0x0000001419196207 */ /* 0x000fe40002800000 */
[----:B------:R-:W-:-:S06]  /*0660*/  CS2R R20, SRZ ;  /* 0x0000000000147805 */ /* 0x000fcc000001ff00 */
[----:B------:R-:W3:Y:S01]  /*0670*/  @P2 LDG.E.EL.128 R20, desc[UR6][R14.64] ;  /* 0x000000060e142981 */ /* 0x000ee2000c2e1d00 */
[----:B--2---:R-:W-:Y:S02]  /*0680*/  SEL R29, R16, 0xff800000, P3 ;  /* 0xff800000101d7807 */ /* 0x004fe40001800000 */
[----:B------:R-:W-:Y:S02]  /*0690*/  SEL R16, R17, 0xff800000, P3 ;  /* 0xff80000011107807 */ /* 0x000fe40001800000 */
[----:B------:R-:W-:Y:S02]  /*06a0*/  SEL R13, R18, 0xff800000, P3 ;  /* 0xff800000120d7807 */ /* 0x000fe40001800000 */
[----:B------:R-:W-:Y:S02]  /*06b0*/  SEL R12, R19, 0xff800000, P3 ;  /* 0xff800000130c7807 */ /* 0x000fe40001800000 */
[----:B---3--:R-:W-:-:S04]  /*06c0*/  SEL R20, R20, 0xff800000, P2 ;  /* 0xff80000014147807 */ /* 0x008fc80001000000 */
[C---:B------:R-:W-:Y:S02]  /*06d0*/  FSETP.GT.AND P6, PT, R20.reuse, R29, PT ;  /* 0x0000001d1400720b */ /* 0x040fe40003fc4000 */
[----:B------:R-:W-:Y:S02]  /*06e0*/  FSETP.NAN.AND P5, PT, R20, R20, PT ;  /* 0x000000141400720b */ /* 0x000fe40003fa8000 */
[----:B------:R-:W-:Y:S02]  /*06f0*/  SEL R21, R21, 0xff800000, P2 ;  /* 0xff80000015157807 */ /* 0x000fe40001000000 */
[----:B------:R-:W-:-:S07]  /*0700*/  P2R R45, PR, RZ, 0x40 ;  /* 0x00000040ff2d7803 */ /* 0x000fce0000000000 */
[----:B------:R-:W-:Y:S02]  /*0710*/  @!P6 SEL R20, R20, R29, P5 ;  /* 0x0000001d1414e207 */ /* 0x000fe40002800000 */
        /* <DEDUP_REMOVED lines=10> */
[----:B------:R-:W-:Y:S01]  /*07c0*/  FSETP.GT.AND P6, PT, R23, R12, PT ;  /* 0x0000000c1700720b */ /* 0x000fe20003fc4000 */
[----:B------:R-:W-:Y:S01]  /*07d0*/  VIADD R13, R9, 0xffffe004 ;  /* 0xffffe004090d7836 */ /* 0x000fe20000000000 */
[----:B------:R-:W-:Y:S02]  /*07e0*/  FSETP.NAN.AND P5, PT, R23, R23, PT ;  /* 0x000000171700720b */ /* 0x000fe40003fa8000 */
[----:B------:R-:W-:Y:S02]  /*07f0*/  CS2R R16, SRZ ;  /* 0x0000000000107805 */ /* 0x000fe4000001ff00 */
[----:B------:R-:W-:-:S07]  /*0800*/  CS2R R18, SRZ ;  /* 0x0000000000127805 */ /* 0x000fce000001ff00 */
[----:B------:R-:W-:Y:S01]  /*0810*/  @!P6 SEL R23, R23, R12, P5 ;  /* 0x0000000c1717e207 */ /* 0x000fe20002800000 */
[----:B------:R-:W-:-:S05]  /*0820*/  IMAD.WIDE R12, R13, 0x4, R4 ;  /* 0x000000040d0c7825 */ /* 0x000fca00078e0204 */
[----:B------:R1:W2:Y:S01]  /*0830*/  @P1 LDG.E.EL.128 R16, desc[UR6][R12.64] ;  /* 0x000000060c101981 */ /* 0x0002a2000c2e1d00 */
[----:B------:R-:W-:Y:S01]  /*0840*/  P2R R50, PR, RZ, 0x40 ;  /* 0x00000040ff327803 */ /* 0x000fe20000000000 */
[----:B------:R-:W-:-:S04]  /*0850*/  VIADD R15, R9, 0xffffde08 ;  /* 0xffffde08090f7836 */ /* 0x000fc80000000000 */
[----:B------:R-:W-:-:S04]  /*0860*/  IMAD.WIDE R14, R15, 0x4, R4 ;  /* 0x000000040f0e7825 */ /* 0x000fc800078e0204 */
[----:B-1----:R-:W-:-:S04]  /*0870*/  VIADD R13, R9, 0xffffdc08 ;  /* 0xffffdc08090d7836 */ /* 0x002fc80000000000 */
[----:B------:R-:W-:Y:S01]  /*0880*/  IMAD.WIDE R12, R13, 0x4, R4 ;  /* 0x000000040d0c7825 */ /* 0x000fe200078e0204 */
[----:B--2---:R-:W-:-:S04]  /*0890*/  SEL R26, R19, 0xff800000, P1 ;  /* 0xff800000131a7807 */ /* 0x004fc80000800000 */
[-C--:B------:R-:W-:Y:S02]  /*08a0*/  FSETP.GEU.AND P6, PT, R23, R26.reuse, PT ;  /* 0x0000001a1700720b */ /* 0x080fe40003fce000 */
[----:B------:R-:W-:Y:S02]  /*08b0*/  FSETP.NAN.AND P5, PT, R26, R26, PT ;  /* 0x0000001a1a00720b */ /* 0x000fe40003fa8000 */
[----:B------:R-:W-:Y:S02]  /*08c0*/  SEL R31, R18, 0xff800000, P1 ;  /* 0xff800000121f7807 */ /* 0x000fe40000800000 */
[----:B------:R-:W-:-:S07]  /*08d0*/  P2R R51, PR, RZ, 0x40 ;  /* 0x00000040ff337803 */ /* 0x000fce0000000000 */
[----:B------:R-:W-:Y:S02]  /*08e0*/  @P6 SEL R26, R26, R23, P5 ;  /* 0x000000171a1a6207 */ /* 0x000fe40002800000 */
        /* <DEDUP_REMOVED lines=12> */
[----:B------:R-:W-:Y:S02]  /*09b0*/  CS2R R16, SRZ ;  /* 0x0000000000107805 */ /* 0x000fe4000001ff00 */
[----:B------:R-:W-:Y:S02]  /*09c0*/  CS2R R18, SRZ ;  /* 0x0000000000127805 */ /* 0x000fe4000001ff00 */
[----:B------:R-:W-:-:S04]  /*09d0*/  CS2R R22, SRZ ;  /* 0x0000000000167805 */ /* 0x000fc8000001ff00 */
[----:B------:R-:W2:Y:S01]  /*09e0*/  @P3 LDG.E.EL.128 R16, desc[UR6][R12.64] ;  /* 0x000000060c103981 */ /* 0x000ea2000c2e1d00 */
[----:B------:R-:W-:Y:S02]  /*09f0*/  @P6 SEL R29, R29, R20, P5 ;  /* 0x000000141d1d6207 */ /* 0x000fe40002800000 */
[----:B------:R-:W-:-:S06]  /*0a00*/  CS2R R20, SRZ ;  /* 0x0000000000147805 */ /* 0x000fcc000001ff00 */
[----:B------:R-:W3:Y:S01]  /*0a10*/  @P2 LDG.E.EL.128 R20, desc[UR6][R14.64] ;  /* 0x000000060e142981 */ /* 0x000ee2000c2e1d00 */
[----:B------:R-:W-:Y:S02]  /*0a20*/  P2R R49, PR, RZ, 0x40 ;  /* 0x00000040ff317803 */ /* 0x000fe40000000000 */
[----:B--2---:R-:W-:Y:S02]  /*0a30*/  SEL R39, R16, 0xff800000, P3 ;  /* 0xff80000010277807 */ /* 0x004fe40001800000 */
[----:B---3--:R-:W-:-:S04]  /*0a40*/  SEL R20, R20, 0xff800000, P2 ;  /* 0xff80000014147807 */ /* 0x008fc80001000000 */
[C---:B------:R-:W-:Y:S02]  /*0a50*/  FSETP.GT.AND P6, PT, R20.reuse, R39, PT ;  /* 0x000000271400720b */ /* 0x040fe40003fc4000 */
[----:B------:R-:W-:Y:S02]  /*0a60*/  FSETP.NAN.AND P5, PT, R20, R20, PT ;  /* 0x000000141400720b */ /* 0x000fe40003fa8000 */
[----:B------:R-:W-:Y:S02]  /*0a70*/  SEL R16, R17, 0xff800000, P3 ;  /* 0xff80000011107807 */ /* 0x000fe40001800000 */
[----:B------:R-:W-:Y:S02]  /*0a80*/  SEL R21, R21, 0xff800000, P2 ;  /* 0xff80000015157807 */ /* 0x000fe40001000000 */
[----:B------:R-:W-:-:S05]  /*0a90*/  P2R R54, PR, RZ, 0x40 ;  /* 0x00000040ff367803 */ /* 0x000fca0000000000 */
[----:B------:R-:W-:Y:S02]  /*0aa0*/  @!P6 SEL R20, R20, R39, P5 ;  /* 0x000000271414e207 */ /* 0x000fe40002800000 */
        /* <DEDUP_REMOVED lines=21> */
[----:B-1----:R-:W-:-:S04]  /*0c00*/  VIADD R13, R9, 0xffffdc0c ;  /* 0xffffdc0c090d7836 */ /* 0x002fc80000000000 */
[----:B------:R-:W-:Y:S01]  /*0c10*/  IMAD.WIDE R12, R13, 0x4, R4 ;  /* 0x000000040d0c7825 */ /* 0x000fe200078e0204 */
[----:B--2---:R-:W-:-:S04]  /*0c20*/  SEL R36, R19, 0xff800000, P1 ;  /* 0xff80000013247807 */ /* 0x004fc80000800000 */
[-C--:B------:R-:W-:Y:S02]  /*0c30*/  FSETP.GEU.AND P6, PT, R23, R36.reuse, PT ;  /* 0x000000241700720b */ /* 0x080fe40003fce000 */
[----:B------:R-:W-:Y:S02]  /*0c40*/  FSETP.NAN.AND P5, PT, R36, R36, PT ;  /* 0x000000242400720b */ /* 0x000fe40003fa8000 */
[----:B------:R-:W-:-:S09]  /*0c50*/  P2R R53, PR, RZ, 0x40 ;  /* 0x00000040ff357803 */ /* 0x000fd20000000000 */
[----:B------:R-:W-:Y:S02]  /*0c60*/  @P6 SEL R36, R36, R23, P5 ;  /* 0x0000001724246207 */ /* 0x000fe40002800000 */
[----:B------:R-:W-:-:S04]  /*0c70*/  SEL R23, R18, 0xff800000, P1 ;  /* 0xff80000012177807 */ /* 0x000fc80000800000 */
[-C--:B------:R-:W-:Y:S02]  /*0c80*/  FSETP.GEU.AND P6, PT, R22, R23.reuse, PT ;  /* 0x000000171600720b */ /* 0x080fe40003fce000 */
[----:B------:R-:W-:Y:S02]  /*0c90*/  FSETP.NAN.AND P5, PT, R23, R23, PT ;  /* 0x000000171700720b */ /* 0x000fe40003fa8000 */
[----:B------:R-:W-:-:S09]  /*0ca0*/  P2R R55, PR, RZ, 0x40 ;  /* 0x00000040ff377803 */ /* 0x000fd20000000000 */
[----:B------:R-:W-:Y:S02]  /*0cb0*/  @P6 SEL R23, R23, R22, P5 ;  /* 0x0000001617176207 */ /* 0x000fe40002800000 */
[----:B------:R-:W-:-:S04]  /*0cc0*/  SEL R22, R17, 0xff800000, P1 ;  /* 0xff80000011167807 */ /* 0x000fc80000800000 */
[-C--:B------:R-:W-:Y:S02]  /*0cd0*/  FSETP.GEU.AND P6, PT, R21, R22.reuse, PT ;  /* 0x000000161500720b */ /* 0x080fe40003fce000 */
[----:B------:R-:W-:Y:S02]  /*0ce0*/  FSETP.NAN.AND P5, PT, R22, R22, PT ;  /* 0x000000161600720b */ /* 0x000fe40003fa8000 */
[----:B------:R-:W-:-:S09]  /*0cf0*/  CS2R R18, SRZ ;  /* 0x0000000000127805 */ /* 0x000fd2000001ff00 */
[----:B------:R-:W-:Y:S02]  /*0d00*/  @P6 SEL R22, R22, R21, P5 ;  /* 0x0000001516166207 */ /* 0x000fe40002800000 */
[----:B------:R-:W-:Y:S02]  /*0d10*/  SEL R21, R16, 0xff800000, P1 ;  /* 0xff80000010157807 */ /* 0x000fe40000800000 */
[----:B------:R-:W-:-:S06]  /*0d20*/  CS2R R16, SRZ ;  /* 0x0000000000107805 */ /* 0x000fcc000001ff00 */
[----:B------:R-:W2:Y:S01]  /*0d30*/  @P3 LDG.E.EL.128 R16, desc[UR6][R12.64] ;  /* 0x000000060c103981 */ /* 0x000ea2000c2e1d00 */
[----:B------:R-:W-:Y:S02]  /*0d40*/  P2R R59, PR, RZ, 0x40 ;  /* 0x00000040ff3b7803 */ /* 0x000fe40000000000 */
[-C--:B------:R-:W-:Y:S02]  /*0d50*/  FSETP.GEU.AND P6, PT, R20, R21.reuse, PT ;  /* 0x000000151400720b */ /* 0x080fe40003fce000 */
[----:B------:R-:W-:Y:S01]  /*0d60*/  FSETP.NAN.AND P5, PT, R21, R21, PT ;  /* 0x000000151500720b */ /* 0x000fe20003fa8000 */
[----:B------:R-:W-:-:S04]  /*0d70*/  VIADD R15, R9, 0xffffde0c ;  /* 0xffffde0c090f7836 */ /* 0x000fc80000000000 */
[----:B------:R-:W-:-:S06]  /*0d80*/  IMAD.WIDE R14, R15, 0x4, R4 ;  /* 0x000000040f0e7825 */ /* 0x000fcc00078e0204 */
[----:B------:R-:W-:Y:S02]  /*0d90*/  @P6 SEL R21, R21, R20, P5 ;  /* 0x0000001415156207 */ /* 0x000fe40002800000 */
[----:B--2---:R-:W-:Y:S02]  /*0da0*/  SEL R39, R16, 0xff800000, P3 ;  /* 0xff80000010277807 */ /* 0x004fe40001800000 */
[----:B------:R-:W-:Y:S02]  /*0db0*/  SEL R20, R17, 0xff800000, P3 ;  /* 0xff80000011147807 */ /* 0x000fe40001800000 */
[----:B------:R-:W-:Y:S02]  /*0dc0*/  CS2R R16, SRZ ;  /* 0x0000000000107805 */ /* 0x000fe4000001ff00 */
[----:B------:R-:W-:Y:S02]  /*0dd0*/  SEL R41, R18, 0xff800000, P3 ;  /* 0xff80000012297807 */ /* 0x000fe40001800000 */
[----:B------:R-:W-:-:S02]  /*0de0*/  SEL R40, R19, 0xff800000, P3 ;  /* 0xff80000013287807 */ /* 0x000fc40001800000 */
[----:B------:R-:W-:-:S06]  /*0df0*/  CS2R R18, SRZ ;  /* 0x0000000000127805 */ /* 0x000fcc000001ff00 */
[----:B------:R-:W2:Y:S01]  /*0e00*/  @P2 LDG.E.EL.128 R16, desc[UR6][R14.64] ;  /* 0x000000060e102981 */ /* 0x000ea2000c2e1d00 */
[----:B------:R-:W-:Y:S01]  /*0e10*/  P2R R60, PR, RZ, 0x40 ;  /* 0x00000040ff3c7803 */ /* 0x000fe20000000000 */
[----:B------:R-:W-:Y:S01]  /*0e20*/  VIADD R13, R9, 0xffffe00c ;  /* 0xffffe00c090d7836 */ /* 0x000fe20000000000 */
[----:B------:R-:W-:-:S03]  /*0e30*/  CS2R R42, SRZ ;  /* 0x00000000002a7805 */ /* 0x000fc6000001ff00 */
[----:B------:R-:W-:Y:S01]  /*0e40*/  IMAD.WIDE R12, R13, 0x4, R4 ;  /* 0x000000040d0c7825 */ /* 0x000fe200078e0204 */
[----:B--2---:R-:W-:Y:S02]  /*0e50*/  SEL R16, R16, 0xff800000, P2 ;  /* 0xff80000010107807 */ /* 0x004fe40001000000 */
[----:B------:R-:W-:Y:S02]  /*0e60*/  SEL R17, R17, 0xff800000, P2 ;  /* 0xff80000011117807 */ /* 0x000fe40001000000 */
[----:B------:R-:W-:Y:S02]  /*0e70*/  FSETP.GT.AND P6, PT, R16, R39, PT ;  /* 0x000000271000720b */ /* 0x000fe40003fc4000 */
[----:B------:R-:W-:Y:S02]  /*0e80*/  FSETP.GT.AND P3, PT, R17, R20, PT ;  /* 0x000000141100720b */ /* 0x000fe40003f64000 */
[----:B------:R-:W-:Y:S02]  /*0e90*/  SEL R18, R18, 0xff800000, P2 ;  /* 0xff80000012127807 */ /* 0x000fe40001000000 */
[----:B------:R-:W-:-:S02]  /*0ea0*/  SEL R19, R19, 0xff800000, P2 ;  /* 0xff80000013137807 */ /* 0x000fc40001000000 */
[----:B------:R-:W-:-:S05]  /*0eb0*/  FSETP.NAN.AND P2, PT, R16, R16, PT ;  /* 0x000000101000720b */ /* 0x000fca0003f48000 */
[----:B------:R-:W-:Y:S02]  /*0ec0*/  @!P6 SEL R16, R16, R39, P2 ;  /* 0x000000271010e207 */ /* 0x000fe40001000000 */
[C---:B------:R-:W-:Y:S02]  /*0ed0*/  FSETP.NAN.AND P2, PT, R17.reuse, R17, PT ;  /* 0x000000111100720b */ /* 0x040fe40003f48000 */
[----:B------:R-:W-:Y:S02]  /*0ee0*/  P2R R65, PR, RZ, 0x8 ;  /* 0x00000008ff417803 */ /* 0x000fe40000000000 */
[----:B------:R-:W-:Y:S02]  /*0ef0*/  @!P3 SEL R17, R17, R20, P2 ;  /* 0x000000141111b207 */ /* 0x000fe40001000000 */
[C---:B------:R-:W-:Y:S02]  /*0f00*/  FSETP.GT.AND P3, PT, R18.reuse, R41, PT ;  /* 0x000000291200720b */ /* 0x040fe40003f64000 */
[----:B------:R-:W-:-:S02]  /*0f10*/  FSETP.NAN.AND P2, PT, R18, R18, PT ;  /* 0x000000121200720b */ /* 0x000fc40003f48000 */
[----:B------:R-:W-:-:S09]  /*0f20*/  P2R R63, PR, RZ, 0x8 ;  /* 0x00000008ff3f7803 */ /* 0x000fd20000000000 */
[----:B------:R-:W-:Y:S02]  /*0f30*/  @!P3 SEL R18, R18, R41, P2 ;  /* 0x000000291212b207 */ /* 0x000fe40001000000 */
[C---:B------:R-:W-:Y:S02]  /*0f40*/  FSETP.GT.AND P3, PT, R19.reuse, R40, PT ;  /* 0x000000281300720b */ /* 0x040fe40003f64000 */
[----:B------:R-:W-:-:S11]  /*0f50*/  FSETP.NAN.AND P2, PT, R19, R19, PT ;  /* 0x000000131300720b */ /* 0x000fd60003f48000 */
[----:B------:R-:W-:Y:S02]  /*0f60*/  @!P3 SEL R19, R19, R40, P2 ;  /* 0x000000281313b207 */ /* 0x000fe40001000000 */
[----:B------:R-:W-:-:S06]  /*0f70*/  CS2R R40, SRZ ;  /* 0x0000000000287805 */ /* 0x000fcc000001ff00 */
[----:B------:R1:W2:Y:S01]  /*0f80*/  @P1 LDG.E.EL.128 R40, desc[UR6][R12.64] ;  /* 0x000000060c281981 */ /* 0x0002a2000c2e1d00 */
[----:B------:R-:W-:Y:S02]  /*0f90*/  P2R R64, PR, RZ, 0x8 ;  /* 0x00000008ff407803 */ /* 0x000fe40000000000 */
[----:B------:R-:W-:Y:S02]  /*0fa0*/  CS2R R14, SRZ ;  /* 0x00000000000e7805 */ /* 0x000fe4000001ff00 */
[----:B-1----:R-:W-:Y:S02]  /*0fb0*/  CS2R R12, SRZ ;  /* 0x00000000000c7805 */ /* 0x002fe4000001ff00 */
[----:B--2---:R-:W-:Y:S02]  /*0fc0*/  SEL R44, R43, 0xff800000, P1 ;  /* 0xff8000002b2c7807 */ /* 0x004fe40000800000 */
[----:B------:R-:W-:Y:S02]  /*0fd0*/  SEL R20, R41, 0xff800000, P1 ;  /* 0xff80000029147807 */ /* 0x000fe40000800000 */
[----:B------:R-:W-:-:S02]  /*0fe0*/  FSETP.GEU.AND P3, PT, R19, R44, PT ;  /* 0x0000002c1300720b */ /* 0x000fc40003f6e000 */
[----:B------:R-:W-:-:S04]  /*0ff0*/  SEL R41, R42, 0xff800000, P1 ;  /* 0xff8000002a297807 */ /* 0x000fc80000800000 */
[----:B------:R-:W-:Y:S02]  /*1000*/  FSETP.GEU.AND P2, PT, R18, R41, PT ;  /* 0x000000291200720b */ /* 0x000fe40003f4e000 */
[----:B------:R-:W-:Y:S02]  /*1010*/  SEL R39, R40, 0xff800000, P1 ;  /* 0xff80000028277807 */ /* 0x000fe40000800000 */
[----:B------:R-:W-:-:S04]  /*1020*/  FSETP.NAN.AND P1, PT, R44, R44, PT ;  /* 0x0000002c2c00720b */ /* 0x000fc80003f28000 */
[----:B------:R-:W-:Y:S02]  /*1030*/  @P3 SEL R44, R44, R19, P1 ;  /* 0x000000132c2c3207 */ /* 0x000fe40000800000 */
[C---:B------:R-:W-:Y:S02]  /*1040*/  FSETP.NAN.AND P1, PT, R41.reuse, R41, PT ;  /* 0x000000292900720b */ /* 0x040fe40003f28000 */
[----:B------:R-:W-:Y:S02]  /*1050*/  P2R R42, PR, RZ, 0x4 ;  /* 0x00000004ff2a7803 */ /* 0x000fe40000000000 */
[----:B------:R-:W-:Y:S02]  /*1060*/  @P2 SEL R41, R41, R18, P1 ;  /* 0x0000001229292207 */ /* 0x000fe40000800000 */
[-C--:B------:R-:W-:Y:S02]  /*1070*/  FSETP.GEU.AND P2, PT, R17, R20.reuse, PT ;  /* 0x000000141100720b */ /* 0x080fe40003f4e000 */
[----:B------:R-:W-:-:S02]  /*1080*/  FSETP.NAN.AND P1, PT, R20, R20, PT ;  /* 0x000000141400720b */ /* 0x000fc40003f28000 */
[----:B------:R-:W-:-:S09]  /*1090*/  P2R R61, PR, RZ, 0x4 ;  /* 0x00000004ff3d7803 */ /* 0x000fd20000000000 */
[----:B------:R-:W-:Y:S02]  /*10a0*/  @P2 SEL R20, R20, R17, P1 ;  /* 0x0000001114142207 */ /* 0x000fe40000800000 */
[-C--:B------:R-:W-:Y:S02]  /*10b0*/  FSETP.GEU.AND P2, PT, R16, R39.reuse, PT ;  /* 0x000000271000720b */ /* 0x080fe40003f4e000 */
[----:B------:R-:W-:Y:S02]  /*10c0*/  P2R R69, PR, RZ, 0x8 ;  /* 0x00000008ff457803 */ /* 0x000fe40000000000 */
[----:B------:R-:W-:Y:S02]  /*10d0*/  FSETP.NAN.AND P1, PT, R39, R39, PT ;  /* 0x000000272700720b */ /* 0x000fe40003f28000 */
[----:B------:R-:W-:-:S07]  /*10e0*/  ISETP.GT.AND P3, PT, R11, -0x1, PT ;  /* 0xffffffff0b00780c */ /* 0x000fce0003f64270 */
[----:B------:R-:W-:Y:S02]  /*10f0*/  @P2 SEL R39, R39, R16, P1 ;  /* 0x0000001027272207 */ /* 0x000fe40000800000 */
[----:B------:R-:W-:-:S04]  /*1100*/  ISETP.GT.AND P1, PT, R6, RZ, P3 ;  /* 0x000000ff0600720c */ /* 0x000fc80001f24270 */
[----:B------:R-:W-:Y:S01]  /*1110*/  PLOP3.LUT P1, PT, P0, P1, PT, 0x80, 0x0 ;  /* 0x000000000000781c */ /* 0x000fe20000723070 */
[----:B------:R-:W-:-:S04]  /*1120*/  VIADD R17, R9, 0xfffffe00 ;  /* 0xfffffe0009117836 */ /* 0x000fc80000000000 */
[----:B------:R-:W-:-:S08]  /*1130*/  IMAD.WIDE R16, R17, 0x4, R4 ;  /* 0x0000000411107825 */ /* 0x000fd000078e0204 */
        /* <DEDUP_REMOVED lines=12> */
[----:B------:R-:W-:Y:S02]  /*1200*/  SEL R19, R13, 0xff800000, P1 ;  /* 0xff8000000d137807 */ /* 0x000fe40000800000 */
[----:B------:R-:W-:-:S07]  /*1210*/  P2R R68, PR, RZ, 0x20 ;  /* 0x00000020ff447803 */ /* 0x000fce0000000000 */
[----:B------:R-:W-:Y:S02]  /*1220*/  @P5 SEL R10, R10, R27, P2 ;  /* 0x0000001b0a0a5207 */ /* 0x000fe40001000000 */
[-C--:B------:R-:W-:Y:S02]  /*1230*/  FSETP.GEU.AND P5, PT, R8, R19.reuse, PT ;  /* 0x000000130800720b */ /* 0x080fe40003fae000 */
[----:B------:R-:W-:Y:S02]  /*1240*/  FSETP.NAN.AND P2, PT, R19, R19, PT ;  /* 0x000000131300720b */ /* 0x000fe40003f48000 */
[----:B------:R-:W-:-:S09]  /*1250*/  CS2R R14, SRZ ;  /* 0x00000000000e7805 */ /* 0x000fd2000001ff00 */
[----:B------:R-:W-:Y:S02]  /*1260*/  @P5 SEL R19, R19, R8, P2 ;  /* 0x0000000813135207 */ /* 0x000fe40001000000 */
[----:B------:R-:W-:Y:S02]  /*1270*/  SEL R8, R12, 0xff800000, P1 ;  /* 0xff8000000c087807 */ /* 0x000fe40000800000 */
[----:B------:R-:W-:-:S06]  /*1280*/  CS2R R12, SRZ ;  /* 0x00000000000c7805 */ /* 0x000fcc000001ff00 */
[----:B------:R1:W2:Y:S01]  /*1290*/  @P1 LDG.E.EL.128 R12, desc[UR6][R16.64] ;  /* 0x00000006100c1981 */ /* 0x0002a2000c2e1d00 */
[----:B------:R-:W-:Y:S02]  /*12a0*/  P2R R70, PR, RZ, 0x20 ;  /* 0x00000020ff467803 */ /* 0x000fe40000000000 */
[-C--:B------:R-:W-:Y:S02]  /*12b0*/  FSETP.GEU.AND P5, PT, R25, R8.reuse, PT ;  /* 0x000000081900720b */ /* 0x080fe40003fae000 */
[----:B------:R-:W-:Y:S02]  /*12c0*/  FSETP.NAN.AND P2, PT, R8, R8, PT ;  /* 0x000000080800720b */ /* 0x000fe40003f48000 */
[----:B------:R-:W-:-:S09]  /*12d0*/  P2R R71, PR, RZ, 0x20 ;  /* 0x00000020ff477803 */ /* 0x000fd20000000000 */
[----:B------:R-:W-:Y:S01]  /*12e0*/  @P5 SEL R8, R8, R25, P2 ;  /* 0x0000001908085207 */ /* 0x000fe20001000000 */
[----:B-1----:R-:W-:-:S04]  /*12f0*/  VIADD R17, R9, 0xfffffe08 ;  /* 0xfffffe0809117836 */ /* 0x002fc80000000000 */
[----:B------:R-:W-:Y:S01]  /*1300*/  IMAD.WIDE R16, R17, 0x4, R4 ;  /* 0x0000000411107825 */ /* 0x000fe200078e0204 */
[----:B--2---:R-:W-:-:S04]  /*1310*/  SEL R27, R15, 0xff800000, P1 ;  /* 0xff8000000f1b7807 */ /* 0x004fc80000800000 */
[-C--:B------:R-:W-:Y:S02]  /*1320*/  FSETP.GEU.AND P5, PT, R26, R27.reuse, PT ;  /* 0x0000001b1a00720b */ /* 0x080fe40003fae000 */
[----:B------:R-:W-:Y:S02]  /*1330*/  FSETP.NAN.AND P2, PT, R27, R27, PT ;  /* 0x0000001b1b00720b */ /* 0x000fe40003f48000 */
[----:B------:R-:W-:Y:S02]  /*1340*/  SEL R25, R13, 0xff800000, P1 ;  /* 0xff8000000d197807 */ /* 0x000fe40000800000 */
[----:B------:R-:W-:Y:S02]  /*1350*/  SEL R18, R12, 0xff800000, P1 ;  /* 0xff8000000c127807 */ /* 0x000fe40000800000 */
[----:B------:R-:W-:-:S05]  /*1360*/  CS2R R12, SRZ ;  /* 0x00000000000c7805 */ /* 0x000fca000001ff00 */
        /* <DEDUP_REMOVED lines=42> */
[----:B-1----:R-:W-:Y:S01]  /*1610*/  IMAD.WIDE R16, R9, 0x4, R4 ;  /* 0x0000000409107825 */ /* 0x002fe200078e0204 */
[----:B--2---:R-:W-:Y:S02]  /*1620*/  SEL R36, R12, 0xff800000, P1 ;  /* 0xff8000000c247807 */ /* 0x004fe40000800000 */
[----:B------:R-:W-:Y:S02]  /*1630*/  SEL R21, R13, 0xff800000, P1 ;  /* 0xff8000000d157807 */ /* 0x000fe40000800000 */
[----:B------:R-:W-:Y:S02]  /*1640*/  FSETP.GEU.AND P5, PT, R39, R36, PT ;  /* 0x000000242700720b */ /* 0x000fe40003fae000 */
[----:B------:R-:W-:Y:S02]  /*1650*/  FSETP.GEU.AND P2, PT, R20, R21, PT ;  /* 0x000000151400720b */ /* 0x000fe40003f4e000 */
[----:B------:R-:W-:-:S02]  /*1660*/  SEL R40, R14, 0xff800000, P1 ;  /* 0xff8000000e287807 */ /* 0x000fc40000800000 */
[----:B------:R-:W-:Y:S02]  /*1670*/  SEL R31, R15, 0xff800000, P1 ;  /* 0xff8000000f1f7807 */ /* 0x000fe40000800000 */
[----:B------:R-:W-:-:S05]  /*1680*/  FSETP.NAN.AND P1, PT, R36, R36, PT ;  /* 0x000000242400720b */ /* 0x000fca0003f28000 */
        /* <DEDUP_REMOVED lines=9> */
[----:B------:R-:W-:Y:S02]  /*1720*/  FSETP.NAN.AND P1, PT, R31, R31, PT ;  /* 0x0000001f1f00720b */ /* 0x000fe40003f28000 */
[----:B------:R-:W-:Y:S02]  /*1730*/  LOP3.LUT R20, R11, R6, RZ, 0xfc, !PT ;  /* 0x000000060b147212 */ /* 0x000fe400078efcff */
[----:B------:R-:W-:-:S07]  /*1740*/  CS2R R12, SRZ ;  /* 0x00000000000c7805 */ /* 0x000fce000001ff00 */
[----:B------:R-:W-:Y:S02]  /*1750*/  @P2 SEL R31, R31, R44, P1 ;  /* 0x0000002c1f1f2207 */ /* 0x000fe40000800000 */
[----:B------:R-:W-:Y:S02]  /*1760*/  ISETP.GT.AND P1, PT, R20, -0x1, P0 ;  /* 0xffffffff1400780c */ /* 0x000fe40000724270 */
[----:B------:R-:W-:-:S11]  /*1770*/  CS2R R14, SRZ ;  /* 0x00000000000e7805 */ /* 0x000fd6000001ff00 */
[----:B------:R1:W2:Y:S01]  /*1780*/  @P1 LDG.E.EL.128 R12, desc[UR6][R16.64] ;  /* 0x00000006100c1981 */ /* 0x0002a2000c2e1d00 */
[----:B------:R-:W-:Y:S02]  /*1790*/  P2R R81, PR, RZ, 0x20 ;  /* 0x00000020ff517803 */ /* 0x000fe40000000000 */
        /* <DEDUP_REMOVED lines=36> */
[----:B------:R-:W-:Y:S02]  /*19e0*/  CS2R R12, SRZ ;  /* 0x00000000000c7805 */ /* 0x000fe4000001ff00 */
[----:B------:R-:W-:-:S07]  /*19f0*/  SEL R20, R15, 0xff800000, P1 ;  /* 0xff8000000f147807 */ /* 0x000fce0000800000 */
        /* <DEDUP_REMOVED lines=40> */
[----:B--2---:R-:W-:Y:S02]  /*1c80*/  SEL R44, R15, 0xff800000, P1 ;  /* 0xff8000000f2c7807 */ /* 0x004fe40000800000 */
[----:B------:R-:W-:Y:S02]  /*1c90*/  SEL R43, R14, 0xff800000, P1 ;  /* 0xff8000000e2b7807 */ /* 0x000fe40000800000 */
[----:B------:R-:W-:Y:S02]  /*1ca0*/  FSETP.GEU.AND P5, PT, R31, R44, PT ;  /* 0x0000002c1f00720b */ /* 0x000fe40003fae000 */
[----:B------:R-:W-:Y:S02]  /*1cb0*/  FSETP.GEU.AND P2, PT, R40, R43, PT ;  /* 0x0000002b2800720b */ /* 0x000fe40003f4e000 */
[----:B------:R-:W-:Y:S02]  /*1cc0*/  SEL R29, R12, 0xff800000, P1 ;  /* 0xff8000000c1d7807 */ /* 0x000fe40000800000 */
[----:B------:R-:W-:-:S02]  /*1cd0*/  SEL R26, R13, 0xff800000, P1 ;  /* 0xff8000000d1a7807 */ /* 0x000fc40000800000 */
        /* <DEDUP_REMOVED lines=10> */
[----:B------:R-:W-:-:S11]  /*1d80*/  FSETP.NAN.AND P1, PT, R29, R29, PT ;  /* 0x0000001d1d00720b */ /* 0x000fd60003f28000 */
[----:B------:R-:W-:Y:S02]  /*1d90*/  @P2 SEL R29, R29, R36, P1 ;  /* 0x000000241d1d2207 */ /* 0x000fe40000800000 */
[----:B------:R-:W-:-:S04]  /*1da0*/  ISETP.GT.AND P1, PT, R11, -0x1, P4 ;  /* 0xffffffff0b00780c */ /* 0x000fc80002724270 */
[----:B------:R-:W-:Y:S02]  /*1db0*/  PLOP3.LUT P1, PT, P0, P1, PT, 0x80, 0x0 ;  /* 0x000000000000781c */ /* 0x000fe40000723070 */
[----:B------:R-:W-:Y:S02]  /*1dc0*/  CS2R R12, SRZ ;  /* 0x00000000000c7805 */ /* 0x000fe4000001ff00 */
[----:B------:R-:W-:-:S09]  /*1dd0*/  CS2R R14, SRZ ;  /* 0x00000000000e7805 */ /* 0x000fd2000001ff00 */
        /* <DEDUP_REMOVED lines=75> */
[----:B------:R-:W-:Y:S02]  /*2290*/  FSETP.NAN.AND P2, PT, R22, R22, PT ;  /* 0x000000161600720b */ /* 0x000fe40003f48000 */
[----:B------:R-:W-:-:S09]  /*22a0*/  P2R R115, PR, RZ, 0x20 ;  /* 0x00000020ff737803 */ /* 0x000fd20000000000 */
[----:B------:R-:W-:Y:S02]  /*22b0*/  @P5 SEL R22, R22, R27, P2 ;  /* 0x0000001b16165207 */ /* 0x000fe40001000000 */
[----:B------:R-:W-:-:S04]  /*22c0*/  LEA R11, R11, 0x1, 0x1 ;  /* 0x000000010b0b7811 */ /* 0x000fc800078e08ff */
[----:B------:R-:W-:Y:S01]  /*22d0*/  ISETP.LT.AND P3, PT, R11, 0x11, P3 ;  /* 0x000000110b00780c */ /* 0x000fe20001f61270 */
[----:B------:R-:W-:-:S04]  /*22e0*/  VIADD R11, R9, 0x2000 ;  /* 0x00002000090b7836 */ /* 0x000fc80000000000 */
        /* <DEDUP_REMOVED lines=19> */
[----:B------:R-:W-:-:S04]  /*2420*/  ISETP.GT.AND P1, PT, R6, RZ, P3 ;  /* 0x000000ff0600720c */ /* 0x000fc80001f24270 */
        /* <DEDUP_REMOVED lines=180> */
[----:B------:R-:W-:Y:S02]  /*2f70*/  PLOP3.LUT P3, PT, P0, P4, P3, 0x80, 0x0 ;  /* 0x000000000000781c */ /* 0x000fe40000769030 */
[----:B------:R-:W-:Y:S01]  /*2f80*/  FSETP.NAN.AND P2, PT, R23, R23, PT ;  /* 0x000000171700720b */ /* 0x000fe20003f48000 */
[----:B-1----:R-:W-:-:S04]  /*2f90*/  VIADD R11, R9, 0x2400 ;  /* 0x00002400090b7836 */ /* 0x002fc80000000000 */
[----:B------:R-:W-:-:S04]  /*2fa0*/  IMAD.WIDE R10, R11, 0x4, R4 ;  /* 0x000000040b0a7825 */ /* 0x000fc800078e0204 */
[----:B------:R-:W-:Y:S02]  /*2fb0*/  @P5 SEL R23, R23, R29, P2 ;  /* 0x0000001d17175207 */ /* 0x000fe40001000000 */
[----:B--2---:R-:W-:Y:S02]  /*2fc0*/  SEL R29, R12, 0xff800000, P1 ;  /* 0xff8000000c1d7807 */ /* 0x004fe40000800000 */
[----:B------:R-:W-:Y:S02]  /*2fd0*/  SEL R105, R13, 0xff800000, P1 ;  /* 0xff8000000d697807 */ /* 0x000fe40000800000 */
[----:B------:R-:W-:Y:S02]  /*2fe0*/  CS2R R12, SRZ ;  /* 0x00000000000c7805 */ /* 0x000fe4000001ff00 */
[----:B------:R-:W-:Y:S02]  /*2ff0*/  SEL R106, R14, 0xff800000, P1 ;  /* 0xff8000000e6a7807 */ /* 0x000fe40000800000 */
[----:B------:R-:W-:-:S02]  /*3000*/  SEL R107, R15, 0xff800000, P1 ;  /* 0xff8000000f6b7807 */ /* 0x000fc40000800000 */
[----:B------:R-:W-:-:S06]  /*3010*/  CS2R R14, SRZ ;  /* 0x00000000000e7805 */ /* 0x000fcc000001ff00 */
[----:B------:R1:W2:Y:S02]  /*3020*/  @P3 LDG.E.EL.128 R12, desc[UR6][R10.64] ;  /* 0x000000060a0c3981 */ /* 0x0002a4000c2e1d00 */
[----:B-1----:R-:W-:-:S04]  /*3030*/  VIADD R11, R9, 0x2404 ;  /* 0x00002404090b7836 */ /* 0x002fc80000000000 */
[----:B------:R-:W-:Y:S01]  /*3040*/  IMAD.WIDE R10, R11, 0x4, R4 ;  /* 0x000000040b0a7825 */ /* 0x000fe200078e0204 */
[-C--:B------:R-:W-:Y:S02]  /*3050*/  FSETP.GEU.AND P2, PT, R31, R29.reuse, PT ;  /* 0x0000001d1f00720b */ /* 0x080fe40003f4e000 */
[----:B------:R-:W-:Y:S02]  /*3060*/  FSETP.NAN.AND P1, PT, R29, R29, PT ;  /* 0x0000001d1d00720b */ /* 0x000fe40003f28000 */
[----:B------:R-:W-:Y:S02]  /*3070*/  P2R R66, PR, RZ, 0x40 ;  /* 0x00000040ff427803 */ /* 0x000fe40000000000 */
[----:B------:R-:W-:-:S07]  /*3080*/  FSETP.GEU.AND P6, PT, R39, R106, PT ;  /* 0x0000006a2700720b */ /* 0x000fce0003fce000 */
[----:B------:R-:W-:Y:S02]  /*3090*/  @P2 SEL R29, R29, R31, P1 ;  /* 0x0000001f1d1d2207 */ /* 0x000fe40000800000 */
[-C--:B------:R-:W-:Y:S02]  /*30a0*/  FSETP.GEU.AND P1, PT, R26, R105.reuse, PT ;  /* 0x000000691a00720b */ /* 0x080fe40003f2e000 */
[----:B------:R-:W-:Y:S02]  /*30b0*/  P2R R147, PR, RZ, 0x20 ;  /* 0x00000020ff937803 */ /* 0x000fe40000000000 */
[----:B------:R-:W-:Y:S02]  /*30c0*/  FSETP.NAN.AND P5, PT, R105, R105, PT ;  /* 0x000000696900720b */ /* 0x000fe40003fa8000 */
[----:B------:R-:W-:-:S07]  /*30d0*/  P2R R149, PR, RZ, 0x2 ;  /* 0x00000002ff957803 */ /* 0x000fce0000000000 */
[----:B------:R-:W-:Y:S02]  /*30e0*/  @P1 SEL R105, R105, R26, P5 ;  /* 0x0000001a69691207 */ /* 0x000fe40002800000 */
[----:B------:R-:W-:Y:S02]  /*30f0*/  FSETP.NAN.AND P5, PT, R106, R106, PT ;  /* 0x0000006a6a00720b */ /* 0x000fe40003fa8000 */
[----:B------:R-:W-:Y:S02]  /*3100*/  FSETP.GEU.AND P1, PT, R36, R107, PT ;  /* 0x0000006b2400720b */ /* 0x000fe40003f2e000 */
[----:B--2---:R-:W-:Y:S02]  /*3110*/  SEL R6, R12, 0xff800000, P3 ;  /* 0xff8000000c067807 */ /* 0x004fe40001800000 */
[----:B------:R-:W-:Y:S02]  /*3120*/  SEL R16, R13, 0xff800000, P3 ;  /* 0xff8000000d107807 */ /* 0x000fe40001800000 */
[----:B------:R-:W-:-:S02]  /*3130*/  CS2R R12, SRZ ;  /* 0x00000000000c7805 */ /* 0x000fc4000001ff00 */
[----:B------:R-:W-:Y:S02]  /*3140*/  SEL R17, R14, 0xff800000, P3 ;  /* 0xff8000000e117807 */ /* 0x000fe40001800000 */
[----:B------:R-:W-:Y:S02]  /*3150*/  SEL R18, R15, 0xff800000, P3 ;  /* 0xff8000000f127807 */ /* 0x000fe40001800000 */
[----:B------:R-:W-:-:S06]  /*3160*/  CS2R R14, SRZ ;  /* 0x00000000000e7805 */ /* 0x000fcc000001ff00 */
[----:B------:R1:W2:Y:S01]  /*3170*/  @P3 LDG.E.EL.128 R12, desc[UR6][R10.64] ;  /* 0x000000060a0c3981 */ /* 0x0002a2000c2e1d00 */
[----:B------:R-:W-:Y:S02]  /*3180*/  @P6 SEL R106, R106, R39, P5 ;  /* 0x000000276a6a6207 */ /* 0x000fe40002800000 */
[----:B------:R-:W-:Y:S02]  /*3190*/  P2R R39, PR, RZ, 0x1 ;  /* 0x00000001ff277803 */ /* 0x000fe40000000000 */
[----:B------:R-:W-:Y:S02]  /*31a0*/  FSETP.GEU.AND P0, PT, R8, R6, PT ;  /* 0x000000060800720b */ /* 0x000fe40003f0e000 */
[----:B------:R-:W-:-:S04]  /*31b0*/  FSETP.NAN.AND P4, PT, R107, R107, PT ;  /* 0x0000006b6b00720b */ /* 0x000fc80003f88000 */
[----:B------:R-:W-:Y:S02]  /*31c0*/  @P1 SEL R107, R107, R36, P4 ;  /* 0x000000246b6b1207 */ /* 0x000fe40002000000 */
[----:B------:R-:W-:Y:S02]  /*31d0*/  FSETP.NAN.AND P4, PT, R6, R6, PT ;  /* 0x000000060600720b */ /* 0x000fe40003f88000 */
[----:B------:R-:W-:-:S03]  /*31e0*/  P2R R36, PR, RZ, 0x1 ;  /* 0x00000001ff247803 */ /* 0x000fc60000000000 */
        /* <DEDUP_REMOVED lines=14> */
[----:B------:R-:W-:-:S04]  /*32d0*/  IMAD.WIDE R10, R11, 0x4, R4 ;  /* 0x000000040b0a7825 */ /* 0x000fc800078e0204 */
[----:B------:R-:W-:-:S04]  /*32e0*/  VIADD R9, R9, 0x240c ;  /* 0x0000240c09097836 */ /* 0x000fc80000000000 */
[----:B------:R-:W-:Y:S01]  /*32f0*/  IMAD.WIDE R4, R9, 0x4, R4 ;  /* 0x0000000409047825 */ /* 0x000fe200078e0204 */
[----:B------:R-:W-:Y:S02]  /*3300*/  CS2R R8, SRZ ;  /* 0x0000000000087805 */ /* 0x000fe4000001ff00 */
        /* <DEDUP_REMOVED lines=9> */
[----:B------:R1:W2:Y:S02]  /*33a0*/  @P3 LDG.E.EL.128 R12, desc[UR6][R10.64] ;  /* 0x000000060a0c3981 */ /* 0x0002a4000c2e1d00 */
[----:B-1----:R-:W-:-:S06]  /*33b0*/  CS2R R10, SRZ ;  /* 0x00000000000a7805 */ /* 0x002fcc000001ff00 */
[----:B------:R-:W3:Y:S01]  /*33c0*/  @P3 LDG.E.EL.128 R8, desc[UR6][R4.64] ;  /* 0x0000000604083981 */ /* 0x000ee2000c2e1d00 */
[----:B------:R-:W-:Y:S02]  /*33d0*/  P2R R155, PR, RZ, 0x1 ;  /* 0x00000001ff9b7803 */ /* 0x000fe40000000000 */
[-C--:B------:R-:W-:Y:S02]  /*33e0*/  FSETP.GEU.AND P0, PT, R25, R20.reuse, PT ;  /* 0x000000141900720b */ /* 0x080fe40003f0e000 */
[----:B------:R-:W-:Y:S02]  /*33f0*/  FSETP.NAN.AND P4, PT, R20, R20, PT ;  /* 0x000000141400720b */ /* 0x000fe40003f88000 */
[----:B------:R-:W-:-:S09]  /*3400*/  P2R R156, PR, RZ, 0x1 ;  /* 0x00000001ff9c7803 */ /* 0x000fd20000000000 */
[----:B------:R-:W-:Y:S02]  /*3410*/  @P0 SEL R20, R20, R25, P4 ;  /* 0x0000001914140207 */ /* 0x000fe40002000000 */
[-C--:B------:R-:W-:Y:S02]  /*3420*/  FSETP.GEU.AND P0, PT, R44, R21.reuse, PT ;  /* 0x000000152c00720b */ /* 0x080fe40003f0e000 */
[----:B------:R-:W-:Y:S02]  /*3430*/  FSETP.NAN.AND P4, PT, R21, R21, PT ;  /* 0x000000151500720b */ /* 0x000fe40003f88000 */
[----:B------:R-:W-:Y:S02]  /*3440*/  P2R R151, PR, RZ, 0x2 ;  /* 0x00000002ff977803 */ /* 0x000fe40000000000 */
[----:B------:R-:W-:Y:S02]  /*3450*/  ISETP.NE.AND P1, PT, R60, RZ, PT ;  /* 0x000000ff3c00720c */ /* 0x000fe40003f25270 */
[----:B------:R-:W-:-:S02]  /*3460*/  P2R R157, PR, RZ, 0x1 ;  /* 0x00000001ff9d7803 */ /* 0x000fc40000000000 */
[----:B------:R-:W-:-:S03]  /*3470*/  P2R R165, PR, RZ, 0x2 ;  /* 0x00000002ffa57803 */ /* 0x000fc60000000000 */
[----:B------:R-:W-:Y:S02]  /*3480*/  @P0 SEL R21, R21, R44, P4 ;  /* 0x0000002c15150207 */ /* 0x000fe40002000000 */
[----:B------:R-:W-:Y:S02]  /*3490*/  FSETP.GEU.AND P0, PT, R41, R22, PT ;  /* 0x000000162900720b */ /* 0x000fe40003f0e000 */
[----:B------:R-:W-:-:S04]  /*34a0*/  ISETP.NE.AND P1, PT, R52, RZ, PT ;  /* 0x000000ff3400720c */ /* 0x000fc80003f25270 */
[----:B------:R-:W-:Y:S02]  /*34b0*/  P2R R164, PR, RZ, 0x2 ;  /* 0x00000002ffa47803 */ /* 0x000fe40000000000 */
[----:B------:R-:W-:Y:S02]  /*34c0*/  ISETP.NE.AND P1, PT, R51, RZ, PT ;  /* 0x000000ff3300720c */ /* 0x000fe40003f25270 */
[----:B------:R-:W-:Y:S02]  /*34d0*/  FSETP.NAN.AND P4, PT, R22, R22, PT ;  /* 0x000000161600720b */ /* 0x000fe40003f88000 */
[----:B------:R-:W-:Y:S02]  /*34e0*/  P2R R163, PR, RZ, 0x2 ;  /* 0x00000002ffa37803 */ /* 0x000fe40000000000 */
[----:B------:R-:W-:Y:S02]  /*34f0*/  ISETP.NE.AND P1, PT, R38, RZ, PT ;  /* 0x000000ff2600720c */ /* 0x000fe40003f25270 */
[----:B------:R-:W-:-:S02]  /*3500*/  P2R R158, PR, RZ, 0x1 ;  /* 0x00000001ff9e7803 */ /* 0x000fc40000000000 */
[----:B------:R-:W-:Y:S02]  /*3510*/  @P0 SEL R22, R22, R41, P4 ;  /* 0x0000002916160207 */ /* 0x000fe40002000000 */
[----:B------:R-:W-:Y:S02]  /*3520*/  P2R R162, PR, RZ, 0x2 ;  /* 0x00000002ffa27803 */ /* 0x000fe40000000000 */
[----:B------:R-:W-:-:S04]  /*3530*/  ISETP.NE.AND P1, PT, R37, RZ, PT ;  /* 0x000000ff2500720c */ /* 0x000fc80003f25270 */
        /* <DEDUP_REMOVED lines=15> */
[----:B------:R-:W-:Y:S02]  /*3630*/  ISETP.NE.AND P1, PT, R56, RZ, PT ;  /* 0x000000ff3800720c */ /* 0x000fe40003f25270 */
[----:B------:R-:W-:Y:S02]  /*3640*/  P2R R150, PR, RZ, 0x40 ;  /* 0x00000040ff967803 */ /* 0x000fe40000000000 */
        /* <DEDUP_REMOVED lines=14> */
[----:B------:R-:W-:Y:S02]  /*3730*/  P2R R40, PR, RZ, 0x1 ;  /* 0x00000001ff287803 */ /* 0x000fe40000000000 */
[----:B---3--:R-:W-:-:S05]  /*3740*/  SEL R8, R8, 0xff800000, P3 ;  /* 0xff80000008087807 */ /* 0x008fca0001800000 */
[----:B------:R-:W-:Y:S02]  /*3750*/  @P0 SEL R14, R14, R43, P4 ;  /* 0x0000002b0e0e0207 */ /* 0x000fe40002000000 */
[----:B------:R-:W-:Y:S02]  /*3760*/  FSETP.GEU.AND P0, PT, R80, R15, PT ;  /* 0x0000000f5000720b */ /* 0x000fe40003f0e000 */
[----:B------:R-:W-:Y:S02]  /*3770*/  SEL R9, R9, 0xff800000, P3 ;  /* 0xff80000009097807 */ /* 0x000fe40001800000 */
[----:B------:R-:W-:Y:S02]  /*3780*/  SEL R10, R10, 0xff800000, P3 ;  /* 0xff8000000a0a7807 */ /* 0x000fe40001800000 */
[----:B------:R-:W-:Y:S02]  /*3790*/  SEL R11, R11, 0xff800000, P3 ;  /* 0xff8000000b0b7807 */ /* 0x000fe40001800000 */
[----:B------:R-:W-:-:S02]  /*37a0*/  P2R R43, PR, RZ, 0x2 ;  /* 0x00000002ff2b7803 */ /* 0x000fc40000000000 */
[----:B------:R-:W-:Y:S02]  /*37b0*/  FSETP.GEU.AND P3, PT, R29, R8, PT ;  /* 0x000000081d00720b */ /* 0x000fe40003f6e000 */
[----:B------:R-:W-:Y:S02]  /*37c0*/  ISETP.NE.AND P1, PT, R57, RZ, PT ;  /* 0x000000ff3900720c */ /* 0x000fe40003f25270 */
[C---:B------:R-:W-:Y:S02]  /*37d0*/  FSETP.NAN.AND P4, PT, R15.reuse, R15, PT ;  /* 0x0000000f0f00720b */ /* 0x040fe40003f88000 */
[----:B------:R-:W-:Y:S02]  /*37e0*/  P2R R38, PR, RZ, 0x2 ;  /* 0x00000002ff267803 */ /* 0x000fe40000000000 */
[----:B------:R-:W-:Y:S02]  /*37f0*/  ISETP.NE.AND P1, PT, R58, RZ, PT ;  /* 0x000000ff3a00720c */ /* 0x000fe40003f25270 */
[----:B------:R-:W-:-:S02]  /*3800*/  @P0 SEL R15, R15, R80, P4 ;  /* 0x000000500f0f0207 */ /* 0x000fc40002000000 */
[C---:B------:R-:W-:Y:S02]  /*3810*/  FSETP.NAN.AND P4, PT, R8.reuse, R8, PT ;  /* 0x000000080800720b */ /* 0x040fe40003f88000 */
[----:B------:R-:W-:Y:S02]  /*3820*/  P2R R37, PR, RZ, 0x2 ;  /* 0x00000002ff257803 */ /* 0x000fe40000000000 */
[----:B------:R-:W-:Y:S02]  /*3830*/  ISETP.NE.AND P1, PT, R45, RZ, PT ;  /* 0x000000ff2d00720c */ /* 0x000fe40003f25270 */
[----:B------:R-:W-:Y:S02]  /*3840*/  @P3 SEL R8, R8, R29, P4 ;  /* 0x0000001d08083207 */ /* 0x000fe40002000000 */
[----:B------:R-:W-:Y:S02]  /*3850*/  FSETP.GEU.AND P4, PT, R105, R9, PT ;  /* 0x000000096900720b */ /* 0x000fe40003f8e000 */
[----:B------:R-:W-:-:S02]  /*3860*/  P2R R35, PR, RZ, 0x2 ;  /* 0x00000002ff237803 */ /* 0x000fc40000000000 */
[----:B------:R-:W-:-:S04]  /*3870*/  ISETP.NE.AND P1, PT, R46, RZ, PT ;  /* 0x000000ff2e00720c */ /* 0x000fc80003f25270 */
[----:B------:R-:W-:Y:S02]  /*3880*/  P2R R34, PR, RZ, 0x2 ;  /* 0x00000002ff227803 */ /* 0x000fe40000000000 */
[----:B------:R-:W-:Y:S02]  /*3890*/  ISETP.NE.AND P1, PT, R48, RZ, PT ;  /* 0x000000ff3000720c */ /* 0x000fe40003f25270 */
[C---:B------:R-:W-:Y:S02]  /*38a0*/  FSETP.NAN.AND P5, PT, R9.reuse, R9, PT ;  /* 0x000000090900720b */ /* 0x040fe40003fa8000 */
[----:B------:R-:W-:Y:S02]  /*38b0*/  P2R R31, PR, RZ, 0x2 ;  /* 0x00000002ff1f7803 */ /* 0x000fe40000000000 */
[----:B------:R-:W-:Y:S02]  /*38c0*/  ISETP.NE.AND P1, PT, R50, RZ, PT ;  /* 0x000000ff3200720c */ /* 0x000fe40003f25270 */
[----:B------:R-:W-:-:S02]  /*38d0*/  @P4 SEL R9, R9, R105, P5 ;  /* 0x0000006909094207 */ /* 0x000fc40002800000 */
[-C--:B------:R-:W-:Y:S02]  /*38e0*/  FSETP.GEU.AND P5, PT, R106, R10.reuse, PT ;  /* 0x0000000a6a00720b */ /* 0x080fe40003fae000 */
[----:B------:R-:W-:Y:S02]  /*38f0*/  P2R R27, PR, RZ, 0x2 ;  /* 0x00000002ff1b7803 */ /* 0x000fe40000000000 */
[----:B------:R-:W-:Y:S02]  /*3900*/  ISETP.NE.AND P1, PT, R28, RZ, PT ;  /* 0x000000ff1c00720c */ /* 0x000fe40003f25270 */
[----:B------:R-:W-:Y:S02]  /*3910*/  FSETP.NAN.AND P6, PT, R10, R10, PT ;  /* 0x0000000a0a00720b */ /* 0x000fe40003fc8000 */
[----:B------:R-:W-:Y:S02]  /*3920*/  P2R R26, PR, RZ, 0x2 ;  /* 0x00000002ff1a7803 */ /* 0x000fe40000000000 */
[----:B------:R-:W-:-:S03]  /*3930*/  ISETP.NE.AND P1, PT, R30, RZ, PT ;  /* 0x000000ff1e00720c */ /* 0x000fc60003f25270 */
[----:B------:R-:W-:Y:S02]  /*3940*/  @P5 SEL R10, R10, R106, P6 ;  /* 0x0000006a0a0a5207 */ /* 0x000fe40003000000 */
[----:B------:R-:W-:Y:S02]  /*3950*/  P2R R25, PR, RZ, 0x2 ;  /* 0x00000002ff197803 */ /* 0x000fe40000000000 */
[----:B------:R-:W-:Y:S02]  /*3960*/  ISETP.NE.AND P1, PT, R32, RZ, PT ;  /* 0x000000ff2000720c */ /* 0x000fe40003f25270 */
[----:B------:R-:W-:Y:S02]  /*3970*/  FSETP.GEU.AND P6, PT, R107, R11, PT ;  /* 0x0000000b6b00720b */ /* 0x000fe40003fce000 */
[----:B------:R-:W-:Y:S02]  /*3980*/  P2R R24, PR, RZ, 0x2 ;  /* 0x00000002ff187803 */ /* 0x000fe40000000000 */
[----:B------:R-:W-:-:S04]  /*3990*/  ISETP.NE.AND P1, PT, R33, RZ, PT ;  /* 0x000000ff2100720c */ /* 0x000fc80003f25270 */
[----:B------:R-:W-:Y:S02]  /*39a0*/  P2R R23, PR, RZ, 0x2 ;  /* 0x00000002ff177803 */ /* 0x000fe40000000000 */
[----:B------:R-:W-:-:S04]  /*39b0*/  FSETP.NAN.AND P1, PT, R11, R11, PT ;  /* 0x0000000b0b00720b */ /* 0x000fc80003f28000 */
[----:B------:R-:W-:Y:S02]  /*39c0*/  @P6 SEL R11, R11, R107, P1 ;  /* 0x0000006b0b0b6207 */ /* 0x000fe40000800000 */
[----:B------:R-:W-:-:S04]  /*39d0*/  ISETP.NE.AND P1, PT, R23, RZ, PT ;  /* 0x000000ff1700720c */ /* 0x000fc80003f25270 */
[----:B------:R-:W-:Y:S02]  /*39e0*/  SEL R4, RZ, 0x1, !P1 ;  /* 0x00000001ff047807 */ /* 0x000fe40004800000 */
        /* <DEDUP_REMOVED lines=8> */
[----:B------:R-:W-:Y:S02]  /*3a70*/  ISETP.NE.AND P1, PT, R31, RZ, PT ;  /* 0x000000ff1f00720c */ /* 0x000fe40003f25270 */
[----:B------:R-:W-:Y:S02]  /*3a80*/  P2R R51, PR, RZ, 0x20 ;  /* 0x00000020ff337803 */ /* 0x000fe40000000000 */
[----:B------:R-:W-:Y:S02]  /*3a90*/  SEL R26, RZ, 0x1, !P1 ;  /* 0x00000001ff1a7807 */ /* 0x000fe40004800000 */
[----:B------:R-:W-:Y:S02]  /*3aa0*/  ISETP.NE.AND P1, PT, R34, RZ, PT ;  /* 0x000000ff2200720c */ /* 0x000fe40003f25270 */
[----:B------:R-:W-:-:S02]  /*3ab0*/  ISETP.NE.AND P5, PT, R49, RZ, PT ;  /* 0x000000ff3100720c */ /* 0x000fc40003fa5270 */
[----:B------:R-:W-:Y:S02]  /*3ac0*/  P2R R49, PR, RZ, 0x40 ;  /* 0x00000040ff317803 */ /* 0x000fe40000000000 */
[----:B------:R-:W-:Y:S02]  /*3ad0*/  ISETP.NE.AND P6, PT, R47, RZ, PT ;  /* 0x000000ff2f00720c */ /* 0x000fe40003fc5270 */
[----:B------:R-:W-:Y:S02]  /*3ae0*/  SEL R27, RZ, 0x1, !P1 ;  /* 0x00000001ff1b7807 */ /* 0x000fe40004800000 */
[----:B------:R-:W-:Y:S02]  /*3af0*/  ISETP.NE.AND P1, PT, R35, RZ, PT ;  /* 0x000000ff2300720c */ /* 0x000fe40003f25270 */
[----:B------:R-:W-:Y:S02]  /*3b00*/  SEL R27, R27, 0x2, P6 ;  /* 0x000000021b1b7807 */ /* 0x000fe40003000000 */
[----:B------:R-:W-:-:S02]  /*3b10*/  ISETP.NE.AND P6, PT, R90, RZ, PT ;  /* 0x000000ff5a00720c */ /* 0x000fc40003fc5270 */
[----:B------:R-:W-:Y:S02]  /*3b20*/  SEL R28, RZ, 0x1, !P1 ;  /* 0x00000001ff1c7807 */ /* 0x000fe40004800000 */
[----:B------:R-:W-:Y:S02]  /*3b30*/  ISETP.NE.AND P1, PT, R37, RZ, PT ;  /* 0x000000ff2500720c */ /* 0x000fe40003f25270 */
[----:B------:R-:W-:Y:S02]  /*3b40*/  P2R R90, PR, RZ, 0x40 ;  /* 0x00000040ff5a7803 */ /* 0x000fe40000000000 */
[----:B------:R-:W-:Y:S02]  /*3b50*/  ISETP.NE.AND P6, PT, R89, RZ, PT ;  /* 0x000000ff5900720c */ /* 0x000fe40003fc5270 */
[----:B------:R-:W-:Y:S02]  /*3b60*/  SEL R29, RZ, 0x1, !P1 ;  /* 0x00000001ff1d7807 */ /* 0x000fe40004800000 */
[----:B------:R-:W-:-:S02]  /*3b70*/  ISETP.NE.AND P1, PT, R38, RZ, PT ;  /* 0x000000ff2600720c */ /* 0x000fc40003f25270 */
[----:B------:R-:W-:Y:S02]  /*3b80*/  P2R R89, PR, RZ, 0x40 ;  /* 0x00000040ff597803 */ /* 0x000fe40000000000 */
[----:B------:R-:W-:Y:S02]  /*3b90*/  ISETP.NE.AND P6, PT, R88, RZ, PT ;  /* 0x000000ff5800720c */ /* 0x000fe40003fc5270 */
[----:B------:R-:W-:Y:S02]  /*3ba0*/  SEL R30, RZ, 0x1, !P1 ;  /* 0x00000001ff1e7807 */ /* 0x000fe40004800000 */
[----:B------:R-:W-:Y:S02]  /*3bb0*/  ISETP.NE.AND P1, PT, R43, RZ, PT ;  /* 0x000000ff2b00720c */ /* 0x000fe40003f25270 */
[----:B------:R-:W-:Y:S02]  /*3bc0*/  P2R R88, PR, RZ, 0x40 ;  /* 0x00000040ff587803 */ /* 0x000fe40000000000 */
        /* <DEDUP_REMOVED lines=13> */
[----:B------:R-:W-:Y:S02]  /*3ca0*/  P2R R148, PR, RZ, 0x4 ;  /* 0x00000004ff947803 */ /* 0x000fe40000000000 */
[----:B------:R-:W-:Y:S02]  /*3cb0*/  SEL R34, RZ, 0x1, !P1 ;  /* 0x00000001ff227807 */ /* 0x000fe40004800000 */
[----:B------:R-:W-:Y:S02]  /*3cc0*/  ISETP.NE.AND P2, PT, R69, RZ, PT ;  /* 0x000000ff4500720c */ /* 0x000fe40003f45270 */
[----:B------:R-:W-:Y:S02]  /*3cd0*/  ISETP.NE.AND P1, PT, R65, RZ, PT ;  /* 0x000000ff4100720c */ /* 0x000fe40003f25270 */
[----:B------:R-:W-:Y:S02]  /*3ce0*/  P2R R69, PR, RZ, 0x40 ;  /* 0x00000040ff457803 */ /* 0x000fe40000000000 */
[----:B------:R-:W-:-:S02]  /*3cf0*/  ISETP.NE.AND P6, PT, R83, RZ, PT ;  /* 0x000000ff5300720c */ /* 0x000fc40003fc5270 */
[----:B------:R-:W-:Y:S02]  /*3d00*/  SEL R35, RZ, 0x1, !P1 ;  /* 0x00000001ff237807 */ /* 0x000fe40004800000 */
[----:B------:R-:W-:Y:S02]  /*3d10*/  ISETP.NE.AND P1, PT, R66, RZ, PT ;  /* 0x000000ff4200720c */ /* 0x000fe40003f25270 */
        /* <DEDUP_REMOVED lines=40> */
[----:B------:R-:W-:Y:S02]  /*3fa0*/  SEL R34, R34, 0x2, P6 ;  /* 0x0000000222227807 */ /* 0x000fe40003000000 */
[----:B------:R-:W-:Y:S02]  /*3fb0*/  ISETP.NE.AND P6, PT, R38, RZ, PT ;  /* 0x000000ff2600720c */ /* 0x000fe40003fc5270 */
[----:B------:R-:W-:Y:S02]  /*3fc0*/  SEL R37, RZ, 0x1, !P1 ;  /* 0x00000001ff257807 */ /* 0x000fe40004800000 */
[----:B------:R-:W-:Y:S02]  /*3fd0*/  SEL R35, R35, 0x2, P6 ;  /* 0x0000000223237807 */ /* 0x000fe40003000000 */
[----:B------:R-:W-:Y:S02]  /*3fe0*/  ISETP.NE.AND P6, PT, R43, RZ, PT ;  /* 0x000000ff2b00720c */ /* 0x000fe40003fc5270 */
[----:B------:R-:W-:-:S02]  /*3ff0*/  ISETP.NE.AND P1, PT, R159, RZ, PT ;  /* 0x000000ff9f00720c */ /* 0x000fc40003f25270 */
[----:B------:R-:W-:Y:S02]  /*4000*/  SEL R37, R37, 0x2, P6 ;  /* 0x0000000225257807 */ /* 0x000fe40003000000 */
[----:B------:R-:W-:Y:S02]  /*4010*/  SEL R4, R4, 0x2, P1 ;  /* 0x0000000204047807 */ /* 0x000fe40000800000 */
[----:B------:R-:W-:Y:S02]  /*4020*/  ISETP.NE.AND P6, PT, R45, RZ, PT ;  /* 0x000000ff2d00720c */ /* 0x000fe40003fc5270 */
[----:B------:R-:W-:Y:S02]  /*4030*/  ISETP.NE.AND P1, PT, R160, RZ, PT ;  /* 0x000000ffa000720c */ /* 0x000fe40003f25270 */
[----:B------:R-:W-:Y:S02]  /*4040*/  SEL R4, R4, 0x3, P6 ;  /* 0x0000000304047807 */ /* 0x000fe40003000000 */
[----:B------:R-:W-:-:S02]  /*4050*/  SEL R5, R5, 0x2, P1 ;  /* 0x0000000205057807 */ /* 0x000fc40000800000 */
[----:B------:R-:W-:Y:S02]  /*4060*/  ISETP.NE.AND P6, PT, R47, RZ, PT ;  /* 0x000000ff2f00720c */ /* 0x000fe40003fc5270 */
[----:B------:R-:W-:Y:S02]  /*4070*/  ISETP.NE.AND P1, PT, R161, RZ, PT ;  /* 0x000000ffa100720c */ /* 0x000fe40003f25270 */
[----:B------:R-:W-:Y:S02]  /*4080*/  SEL R5, R5, 0x3, P6 ;  /* 0x0000000305057807 */ /* 0x000fe40003000000 */
        /* <DEDUP_REMOVED lines=13> */
[----:B------:R-:W-:-:S04]  /*4160*/  ISETP.NE.AND P6, PT, R55, RZ, PT ;  /* 0x000000ff3700720c */ /* 0x000fc80003fc5270 */
[----:B------:R-:W-:Y:S02]  /*4170*/  SEL R26, R26, 0x3, P6 ;  /* 0x000000031a1a7807 */ /* 0x000fe40003000000 */
[----:B------:R-:W-:Y:S02]  /*4180*/  ISETP.NE.AND P6, PT, R56, RZ, PT ;  /* 0x000000ff3800720c */ /* 0x000fe40003fc5270 */
[----:B------:R-:W-:Y:S02]  /*4190*/  SEL R28, R28, 0x2, P5 ;  /* 0x000000021c1c7807 */ /* 0x000fe40002800000 */
[----:B------:R-:W-:Y:S02]  /*41a0*/  SEL R27, R27, 0x3, P6 ;  /* 0x000000031b1b7807 */ /* 0x000fe40003000000 */
[----:B------:R-:W-:Y:S02]  /*41b0*/  ISETP.NE.AND P6, PT, R57, RZ, PT ;  /* 0x000000ff3900720c */ /* 0x000fe40003fc5270 */
[----:B------:R-:W-:-:S02]  /*41c0*/  SEL R29, R29, 0x2, P4 ;  /* 0x000000021d1d7807 */ /* 0x000fc40002000000 */
        /* <DEDUP_REMOVED lines=8> */
[----:B------:R-:W-:Y:S02]  /*4250*/  ISETP.NE.AND P1, PT, R165, RZ, PT ;  /* 0x000000ffa500720c */ /* 0x000fe40003f25270 */
[----:B------:R-:W-:Y:S02]  /*4260*/  SEL R31, R31, 0x3, P6 ;  /* 0x000000031f1f7807 */ /* 0x000fe40003000000 */
[----:B------:R-:W-:Y:S02]  /*4270*/  SEL R32, R32, 0x2, P1 ;  /* 0x0000000220207807 */ /* 0x000fe40000800000 */
[----:B------:R-:W-:-:S04]  /*4280*/  ISETP.NE.AND P6, PT, R63, RZ, PT ;  /* 0x000000ff3f00720c */ /* 0x000fc80003fc5270 */
[----:B------:R-:W-:Y:S02]  /*4290*/  SEL R32, R32, 0x3, P6 ;  /* 0x0000000320207807 */ /* 0x000fe40003000000 */
[----:B------:R-:W-:-:S04]  /*42a0*/  ISETP.NE.AND P6, PT, R64, RZ, PT ;  /* 0x000000ff4000720c */ /* 0x000fc80003fc5270 */
[----:B------:R-:W-:Y:S02]  /*42b0*/  SEL R37, R37, 0x3, P6 ;  /* 0x0000000325257807 */ /* 0x000fe40003000000 */
[----:B------:R-:W-:-:S04]  /*42c0*/  ISETP.NE.AND P6, PT, R65, RZ, PT ;  /* 0x000000ff4100720c */ /* 0x000fc80003fc5270 */
[----:B------:R-:W-:Y:S02]  /*42d0*/  SEL R35, R35, 0x3, P6 ;  /* 0x0000000323237807 */ /* 0x000fe40003000000 */
        /* <DEDUP_REMOVED lines=78> */
[----:B------:R-:W-:Y:S02]  /*47c0*/  ISETP.NE.AND P4, PT, R92, RZ, PT ;  /* 0x000000ff5c00720c */ /* 0x000fe40003f85270 */
        /* <DEDUP_REMOVED lines=20> */
[----:B------:R-:W-:-:S02]  /*4910*/  ISETP.NE.AND P6, PT, R60, RZ, PT ;  /* 0x000000ff3c00720c */ /* 0x000fc40003fc5270 */
[----:B------:R-:W-:Y:S02]  /*4920*/  ISETP.NE.AND P0, PT, R94, RZ, PT ;  /* 0x000000ff5e00720c */ /* 0x000fe40003f05270 */
[----:B------:R-:W-:Y:S02]  /*4930*/  SEL R30, R30, 0x5, P6 ;  /* 0x000000051e1e7807 */ /* 0x000fe40003000000 */
[----:B------:R-:W-:Y:S02]  /*4940*/  SEL R31, R31, 0x4, P0 ;  /* 0x000000041f1f7807 */ /* 0x000fe40000000000 */
[----:B------:R-:W-:Y:S02]  /*4950*/  ISETP.NE.AND P6, PT, R61, RZ, PT ;  /* 0x000000ff3d00720c */ /* 0x000fe40003fc5270 */
[----:B------:R-:W-:Y:S02]  /*4960*/  ISETP.NE.AND P3, PT, R93, RZ, PT ;  /* 0x000000ff5d00720c */ /* 0x000fe40003f65270 */
[----:B------:R-:W-:-:S02]  /*4970*/  SEL R31, R31, 0x5, P6 ;  /* 0x000000051f1f7807 */ /* 0x000fc40003000000 */
        /* <DEDUP_REMOVED lines=8> */
[----:B------:R-:W-:-:S04]  /*4a00*/  ISETP.NE.AND P6, PT, R65, RZ, PT ;  /* 0x000000ff4100720c */ /* 0x000fc80003fc5270 */
[----:B------:R-:W-:Y:S02]  /*4a10*/  SEL R43, R34, 0x5, P6 ;  /* 0x00000005222b7807 */ /* 0x000fe40003000000 */
        /* <DEDUP_REMOVED lines=18> */
[----:B------:R-:W-:Y:S02]  /*4b40*/  ISETP.NE.AND P6, PT, R66, RZ, PT ;  /* 0x000000ff4200720c */ /* 0x000fe40003fc5270 */
[----:B------:R-:W-:Y:S02]  /*4b50*/  P2R R54, PR, RZ, 0x2 ;  /* 0x00000002ff367803 */ /* 0x000fe40000000000 */
[----:B------:R-:W-:Y:S02]  /*4b60*/  ISETP.NE.AND P1, PT, R137, RZ, PT ;  /* 0x000000ff8900720c */ /* 0x000fe40003f25270 */
[----:B------:R-:W-:-:S02]  /*4b70*/  SEL R38, R38, 0x5, P6 ;  /* 0x0000000526267807 */ /* 0x000fc40003000000 */
[----:B------:R-:W-:Y:S02]  /*4b80*/  ISETP.NE.AND P6, PT, R67, RZ, PT ;  /* 0x000000ff4300720c */ /* 0x000fe40003fc5270 */
[----:B------:R-:W-:Y:S02]  /*4b90*/  P2R R53, PR, RZ, 0x2 ;  /* 0x00000002ff357803 */ /* 0x000fe40000000000 */
[----:B------:R-:W-:Y:S02]  /*4ba0*/  ISETP.NE.AND P1, PT, R136, RZ, PT ;  /* 0x000000ff8800720c */ /* 0x000fe40003f25270 */
[----:B------:R-:W-:Y:S02]  /*4bb0*/  SEL R24, R24, 0x6, P6 ;  /* 0x0000000618187807 */ /* 0x000fe40003000000 */
[----:B------:R-:W-:Y:S02]  /*4bc0*/  ISETP.NE.AND P6, PT, R68, RZ, PT ;  /* 0x000000ff4400720c */ /* 0x000fe40003fc5270 */
[----:B------:R-:W-:-:S02]  /*4bd0*/  P2R R52, PR, RZ, 0x2 ;  /* 0x00000002ff347803 */ /* 0x000fc40000000000 */
[----:B------:R-:W-:Y:S02]  /*4be0*/  ISETP.NE.AND P1, PT, R135, RZ, PT ;  /* 0x000000ff8700720c */ /* 0x000fe40003f25270 */
[----:B------:R-:W-:Y:S02]  /*4bf0*/  SEL R23, R23, 0x6, P6 ;  /* 0x0000000617177807 */ /* 0x000fe40003000000 */
[----:B------:R-:W-:Y:S02]  /*4c00*/  ISETP.NE.AND P6, PT, R69, RZ, PT ;  /* 0x000000ff4500720c */ /* 0x000fe40003fc5270 */
[----:B------:R-:W-:Y:S02]  /*4c10*/  P2R R47, PR, RZ, 0x2 ;  /* 0x00000002ff2f7803 */ /* 0x000fe40000000000 */
[----:B------:R-:W-:Y:S02]  /*4c20*/  ISETP.NE.AND P1, PT, R134, RZ, PT ;  /* 0x000000ff8600720c */ /* 0x000fe40003f25270 */
[----:B------:R-:W-:-:S02]  /*4c30*/  SEL R5, R5, 0x6, P6 ;  /* 0x0000000605057807 */ /* 0x000fc40003000000 */
[----:B------:R-:W-:Y:S02]  /*4c40*/  ISETP.NE.AND P6, PT, R70, RZ, PT ;  /* 0x000000ff4600720c */ /* 0x000fe40003fc5270 */
[----:B------:R-:W-:Y:S02]  /*4c50*/  ISETP.NE.AND P0, PT, R129, RZ, PT ;  /* 0x000000ff8100720c */ /* 0x000fe40003f05270 */
[----:B------:R-:W-:Y:S02]  /*4c60*/  ISETP.NE.AND P2, PT, R133, RZ, PT ;  /* 0x000000ff8500720c */ /* 0x000fe40003f45270 */
[----:B------:R-:W-:Y:S02]  /*4c70*/  P2R R31, PR, RZ, 0x2 ;  /* 0x00000002ff1f7803 */ /* 0x000fe40000000000 */
[----:B------:R-:W-:Y:S02]  /*4c80*/  ISETP.NE.AND P1, PT, R132, RZ, PT ;  /* 0x000000ff8400720c */ /* 0x000fe40003f25270 */
[----:B------:R-:W-:-:S02]  /*4c90*/  SEL R4, R4, 0x6, P6 ;  /* 0x0000000604047807 */ /* 0x000fc40003000000 */
[----:B------:R-:W-:Y:S02]  /*4ca0*/  ISETP.NE.AND P6, PT, R71, RZ, PT ;  /* 0x000000ff4700720c */ /* 0x000fe40003fc5270 */
[----:B------:R-:W-:Y:S02]  /*4cb0*/  SEL R35, R32, 0x6, P0 ;  /* 0x0000000620237807 */ /* 0x000fe40000000000 */
[----:B------:R-:W-:Y:S02]  /*4cc0*/  ISETP.NE.AND P5, PT, R125, RZ, PT ;  /* 0x000000ff7d00720c */ /* 0x000fe40003fa5270 */
[----:B------:R-:W-:Y:S02]  /*4cd0*/  SEL R32, R30, 0x6, P2 ;  /* 0x000000061e207807 */ /* 0x000fe40001000000 */
[----:B------:R-:W-:Y:S02]  /*4ce0*/  ISETP.NE.AND P4, PT, R126, RZ, PT ;  /* 0x000000ff7e00720c */ /* 0x000fe40003f85270 */
[----:B------:R-:W-:-:S02]  /*4cf0*/  P2R R30, PR, RZ, 0x2 ;  /* 0x00000002ff1e7803 */ /* 0x000fc40000000000 */
[----:B------:R-:W-:Y:S02]  /*4d00*/  ISETP.NE.AND P1, PT, R131, RZ, PT ;  /* 0x000000ff8300720c */ /* 0x000fe40003f25270 */
[----:B------:R-:W-:Y:S02]  /*4d10*/  SEL R29, R28, 0x6, P6 ;  /* 0x000000061c1d7807 */ /* 0x000fe40003000000 */
[----:B------:R-:W-:Y:S02]  /*4d20*/  SEL R28, R27, 0x6, P5 ;  /* 0x000000061b1c7807 */ /* 0x000fe40002800000 */
[----:B------:R-:W-:Y:S02]  /*4d30*/  SEL R27, R26, 0x6, P4 ;  /* 0x000000061a1b7807 */ /* 0x000fe40002000000 */
        /* <DEDUP_REMOVED lines=24> */
[----:B------:R-:W-:Y:S02]  /*4ec0*/  ISETP.NE.AND P1, PT, R57, RZ, PT ;  /* 0x000000ff3900720c */ /* 0x000fe40003f25270 */
[----:B------:R-:W-:-:S02]  /*4ed0*/  P2R R67, PR, RZ, 0x40 ;  /* 0x00000040ff437803 */ /* 0x000fc40000000000 */
[----:B------:R-:W-:Y:S02]  /*4ee0*/  SEL R30, R27, 0x7, P1 ;  /* 0x000000071b1e7807 */ /* 0x000fe40000800000 */
[----:B------:R-:W-:Y:S02]  /*4ef0*/  ISETP.NE.AND P1, PT, R58, RZ, PT ;  /* 0x000000ff3a00720c */ /* 0x000fe40003f25270 */
[----:B------:R-:W-:Y:S02]  /*4f00*/  ISETP.NE.AND P6, PT, R153, RZ, PT ;  /* 0x000000ff9900720c */ /* 0x000fe40003fc5270 */
[----:B------:R-:W-:Y:S02]  /*4f10*/  SEL R28, R28, 0x7, P1 ;  /* 0x000000071c1c7807 */ /* 0x000fe40000800000 */
[----:B------:R-:W-:Y:S02]  /*4f20*/  P2R R66, PR, RZ, 0x40 ;  /* 0x00000040ff427803 */ /* 0x000fe40000000000 */
[----:B------:R-:W-:-:S02]  /*4f30*/  ISETP.NE.AND P1, PT, R59, RZ, PT ;  /* 0x000000ff3b00720c */ /* 0x000fc40003f25270 */
[----:B------:R-:W-:Y:S02]  /*4f40*/  ISETP.NE.AND P6, PT, R152, RZ, PT ;  /* 0x000000ff9800720c */ /* 0x000fe40003fc5270 */
[----:B------:R-:W-:Y:S02]  /*4f50*/  SEL R27, R29, 0x7, P1 ;  /* 0x000000071d1b7807 */ /* 0x000fe40000800000 */
[----:B------:R-:W-:Y:S02]  /*4f60*/  P2R R65, PR, RZ, 0x40 ;  /* 0x00000040ff417803 */ /* 0x000fe40000000000 */
[----:B------:R-:W-:Y:S02]  /*4f70*/  ISETP.NE.AND P1, PT, R60, RZ, PT ;  /* 0x000000ff3c00720c */ /* 0x000fe40003f25270 */
[----:B------:R-:W-:Y:S02]  /*4f80*/  ISETP.NE.AND P6, PT, R36, RZ, PT ;  /* 0x000000ff2400720c */ /* 0x000fe40003fc5270 */
[----:B------:R-:W-:-:S02]  /*4f90*/  SEL R38, R33, 0x7, P1 ;  /* 0x0000000721267807 */ /* 0x000fc40000800000 */
[----:B------:R-:W-:Y:S02]  /*4fa0*/  P2R R64, PR, RZ, 0x40 ;  /* 0x00000040ff407803 */ /* 0x000fe40000000000 */
[----:B------:R-:W-:Y:S02]  /*4fb0*/  ISETP.NE.AND P1, PT, R61, RZ, PT ;  /* 0x000000ff3d00720c */ /* 0x000fe40003f25270 */
[----:B------:R-:W-:Y:S01]  /*4fc0*/  ISETP.NE.AND P6, PT, R151, RZ, PT ;  /* 0x000000ff9700720c */ /* 0x000fe20003fc5270 */
[----:B------:R-:W1:Y:S01]  /*4fd0*/  S2UR UR5, SR_CgaCtaId ;  /* 0x00000000000579c3 */ /* 0x000e620000008800 */
[----:B------:R-:W-:Y:S02]  /*4fe0*/  SEL R37, R32, 0x7, P1 ;  /* 0x0000000720257807 */ /* 0x000fe40000800000 */
[----:B------:R-:W-:Y:S02]  /*4ff0*/  P2R R63, PR, RZ, 0x40 ;  /* 0x00000040ff3f7803 */ /* 0x000fe40000000000 */
[----:B------:R-:W-:-:S02]  /*5000*/  ISETP.NE.AND P1, PT, R62, RZ, PT ;  /* 0x000000ff3e00720c */ /* 0x000fc40003f25270 */
[----:B------:R-:W-:Y:S02]  /*5010*/  ISETP.NE.AND P6, PT, R150, RZ, PT ;  /* 0x000000ff9600720c */ /* 0x000fe40003fc5270 */
[----:B------:R-:W-:Y:S02]  /*5020*/  SEL R36, R34, 0x7, P1 ;  /* 0x0000000722247807 */ /* 0x000fe40000800000 */
[----:B------:R-:W-:Y:S02]  /*5030*/  SEL R34, R43, 0x7, P6 ;  /* 0x000000072b227807 */ /* 0x000fe40003000000 */
[----:B------:R-:W-:-:S04]  /*5040*/  ISETP.NE.AND P6, PT, R63, RZ, PT ;  /* 0x000000ff3f00720c */ /* 0x000fc80003fc5270 */
[----:B------:R-:W-:Y:S02]  /*5050*/  SEL R33, R45, 0x7, P6 ;  /* 0x000000072d217807 */ /* 0x000fe40003000000 */
[----:B------:R-:W-:-:S04]  /*5060*/  ISETP.NE.AND P6, PT, R64, RZ, PT ;  /* 0x000000ff4000720c */ /* 0x000fc80003fc5270 */
[----:B------:R-:W-:Y:S02]  /*5070*/  SEL R23, R23, 0x8, P6 ;  /* 0x0000000817177807 */ /* 0x000fe40003000000 */
[----:B------:R-:W-:Y:S01]  /*5080*/  ISETP.NE.AND P6, PT, R65, RZ, PT ;  /* 0x000000ff4100720c */ /* 0x000fe20003fc5270 */
[----:B------:R-:W-:-:S03]  /*5090*/  UMOV UR4, 0x400 ;  /* 0x0000040000047882 */ /* 0x000fc60000000000 */
[----:B------:R-:W-:Y:S01]  /*50a0*/  SEL R24, R4, 0x8, P6 ;  /* 0x0000000804187807 */ /* 0x000fe20003000000 */
[----:B------:R-:W-:Y:S01]  /*50b0*/  IMAD.SHL.U32 R4, R2, 0x10, RZ ;  /* 0x0000001002047824 */ /* 0x000fe200078e00ff */
[----:B-1----:R-:W-:Y:S01]  /*50c0*/  UPRMT UR4, UR5, 0x654, UR4 ;  /* 0x0000065405047896 */ /* 0x002fe20008000004 */
[----:B------:R-:W-:-:S03]  /*50d0*/  ISETP.NE.AND P6, PT, R66, RZ, PT ;  /* 0x000000ff4200720c */ /* 0x000fc60003fc5270 */
[----:B------:R-:W-:Y:S02]  /*50e0*/  LOP3.LUT R4, R4, 0xff0, RZ, 0xc0, !PT ;  /* 0x00000ff004047812 */ /* 0x000fe400078ec0ff */
[----:B------:R-:W-:Y:S02]  /*50f0*/  ISETP.NE.AND P2, PT, R147, RZ, PT ;  /* 0x000000ff9300720c */ /* 0x000fe40003f45270 */
[----:B------:R-:W-:Y:S02]  /*5100*/  ISETP.NE.AND P1, PT, R149, RZ, PT ;  /* 0x000000ff9500720c */ /* 0x000fe40003f25270 */
[----:B------:R-:W-:Y:S02]  /*5110*/  SEL R25, R5, 0x8, P6 ;  /* 0x0000000805197807 */ /* 0x000fe40003000000 */
[----:B------:R-:W-:Y:S02]  /*5120*/  LEA.HI R5, R4, UR4, RZ, 0x1e ;  /* 0x0000000404057c11 */ /* 0x000fe4000f8ff0ff */
[----:B------:R-:W-:-:S02]  /*5130*/  SEL R32, R35, 0x7, P2 ;  /* 0x0000000723207807 */ /* 0x000fc40001000000 */
[----:B------:R-:W-:Y:S02]  /*5140*/  SEL R35, R42, 0x7, P1 ;  /* 0x000000072a237807 */ /* 0x000fe40000800000 */
[----:B------:R-:W-:Y:S01]  /*5150*/  ISETP.NE.AND P1, PT, R41, RZ, PT ;  /* 0x000000ff2900720c */ /* 0x000fe20003f25270 */
[----:B------:R-:W-:-:S05]  /*5160*/  IMAD R41, R4, 0x4, R5 ;  /* 0x0000000404297824 */ /* 0x000fca00078e0205 */
[----:B------:R-:W-:Y:S04]  /*5170*/  STS [R41], R6 ;  /* 0x0000000629007388 */ /* 0x000fe80000000800 */
[----:B------:R1:W-:Y:S04]  /*5180*/  STS [R41+0x4], R16 ;  /* 0x0000041029007388 */ /* 0x0003e80000000800 */
[----:B------:R-:W-:Y:S04]  /*5190*/  STS [R41+0x8], R17 ;  /* 0x0000081129007388 */ /* 0x000fe80000000800 */
[----:B------:R-:W-:Y:S04]  /*51a0*/  STS [R41+0xc], R18 ;  /* 0x00000c1229007388 */ /* 0x000fe80000000800 */
[----:B------:R-:W-:Y:S04]  /*51b0*/  STS [R41+0x10], R19 ;  /* 0x0000101329007388 */ /* 0x000fe80000000800 */
[----:B------:R-:W-:Y:S04]  /*51c0*/  STS [R41+0x14], R20 ;  /* 0x0000141429007388 */ /* 0x000fe80000000800 */
[----:B------:R-:W-:Y:S04]  /*51d0*/  STS [R41+0x18], R21 ;  /* 0x0000181529007388 */ /* 0x000fe80000000800 */
[----:B------:R-:W-:Y:S04]  /*51e0*/  STS [R41+0x1c], R22 ;  /* 0x00001c1629007388 */ /* 0x000fe80000000800 */
[----:B------:R-:W-:Y:S04]  /*51f0*/  STS [R41+0x20], R12 ;  /* 0x0000200c29007388 */ /* 0x000fe80000000800 */
[----:B------:R2:W-:Y:S04]  /*5200*/  STS [R41+0x24], R13 ;  /* 0x0000240d29007388 */ /* 0x0005e80000000800 */
[----:B------:R-:W-:Y:S04]  /*5210*/  STS [R41+0x28], R14 ;  /* 0x0000280e29007388 */ /* 0x000fe80000000800 */
[----:B------:R-:W-:Y:S04]  /*5220*/  STS [R41+0x2c], R15 ;  /* 0x00002c0f29007388 */ /* 0x000fe80000000800 */
[----:B------:R-:W-:Y:S04]  /*5230*/  STS [R41+0x30], R8 ;  /* 0x0000300829007388 */ /* 0x000fe80000000800 */
[----:B------:R-:W-:Y:S04]  /*5240*/  STS [R41+0x34], R9 ;  /* 0x0000340929007388 */ /* 0x000fe80000000800 */
[----:B------:R3:W-:Y:S04]  /*5250*/  STS [R41+0x38], R10 ;  /* 0x0000380a29007388 */ /* 0x0007e80000000800 */
[----:B------:R-:W-:Y:S01]  /*5260*/  STS [R41+0x3c], R11 ;  /* 0x00003c0b29007388 */ /* 0x000fe20000000800 */
[----:B------:R-:W-:-:S02]  /*5270*/  SHF.R.U32.HI R4, RZ, 0x2, R2 ;  /* 0x00000002ff047819 */ /* 0x000fc40000011602 */
[----:B-1----:R-:W-:Y:S02]  /*5280*/  LOP3.LUT R16, R2, 0xff, RZ, 0xc0, !PT ;  /* 0x000000ff02107812 */ /* 0x002fe400078ec0ff */
[----:B------:R-:W-:Y:S02]  /*5290*/  LOP3.LUT R4, R4, 0x3c, RZ, 0xc0, !PT ;  /* 0x0000003c04047812 */ /* 0x000fe400078ec0ff */
[----:B------:R-:W-:-:S03]  /*52a0*/  LOP3.LUT R6, R16, 0x100, RZ, 0xfc, !PT ;  /* 0x0000010010067812 */ /* 0x000fc600078efcff */
[----:B------:R-:W-:Y:S01]  /*52b0*/  VIADD R5, R4, UR4 ;  /* 0x0000000404057c36 */ /* 0x000fe20008000000 */
[----:B------:R-:W-:Y:S02]  /*52c0*/  SHF.R.U32.HI R4, RZ, 0x4, R2 ;  /* 0x00000004ff047819 */ /* 0x000fe40000011602 */
[----:B------:R-:W-:Y:S01]  /*52d0*/  SHF.R.U32.HI R6, RZ, 0x2, R6 ;  /* 0x00000002ff067819 */ /* 0x000fe20000011606 */
[----:B--2---:R-:W-:Y:S01]  /*52e0*/  IMAD R13, R16, 0x4, R5 ;  /* 0x00000004100d7824 */ /* 0x004fe200078e0205 */
[----:B------:R-:W-:Y:S01]  /*52f0*/  BAR.SYNC.DEFER_BLOCKING 0x0 ;  /* 0x0000000000007b1d */ /* 0x000fe20000010000 */
[----:B------:R-:W-:Y:S02]  /*5300*/  SGXT.U32 R4, R4, 0x4 ;  /* 0x000000040404781a */ /* 0x000fe40000000000 */
[----:B------:R-:W-:Y:S02]  /*5310*/  LOP3.LUT R6, R6, 0x7c, RZ, 0xc0, !PT ;  /* 0x0000007c06067812 */ /* 0x000fe400078ec0ff */
[----:B------:R-:W-:-:S03]  /*5320*/  PRMT R12, R4, 0x6540, R7 ;  /* 0x00006540040c7816 */ /* 0x000fc60000000007 */
[----:B------:R-:W-:Y:S02]  /*5330*/  VIADD R5, R6, UR4 ;  /* 0x0000000406057c36 */ /* 0x000fe40008000000 */
[----:B------:R-:W-:Y:S01]  /*5340*/  IMAD.HI R6, R12, 0x1948b0fd, RZ ;  /* 0x1948b0fd0c067827 */ /* 0x000fe200078e02ff */
[----:B------:R-:W-:-:S03]  /*5350*/  ISETP.NE.AND P2, PT, R148, RZ, PT ;  /* 0x000000ff9400720c */ /* 0x000fc60003f45270 */
[----:B---3--:R-:W-:Y:S02]  /*5360*/  IMAD R10, R16, 0x4, R5 ;  /* 0x00000004100a7824 */ /* 0x008fe400078e0205 */
[----:B------:R-:W1:Y:S01]  /*5370*/  LDC.64 R4, c[0x0][0x218] ;  /* 0x00008600ff047b82 */ /* 0x000e620000000a00 */
[----:B------:R-:W2:Y:S01]  /*5380*/  LDS R15, [R13] ;  /* 0x000000000d0f7984 */ /* 0x000ea20000000800 */
[----:B------:R-:W-:Y:S02]  /*5390*/  ISETP.NE.AND P3, PT, R157, RZ, PT ;  /* 0x000000ff9d00720c */ /* 0x000fe40003f65270 */
[----:B------:R-:W-:Y:S01]  /*53a0*/  SHF.R.U32.HI R7, RZ, 0x1f, R6 ;  /* 0x0000001fff077819 */ /* 0x000fe20000011606 */
[----:B------:R3:W4:Y:S01]  /*53b0*/  LDS R17, [R10+0x400] ;  /* 0x000400000a117984 */ /* 0x0007220000000800 */
[----:B------:R-:W-:Y:S02]  /*53c0*/  ISETP.NE.AND P0, PT, R158, RZ, PT ;  /* 0x000000ff9e00720c */ /* 0x000fe40003f05270 */
[----:B------:R-:W-:-:S02]  /*53d0*/  SEL R47, R47, 0x7, P2 ;  /* 0x000000072f2f7807 */ /* 0x000fc40001000000 */
[----:B------:R-:W-:Y:S02]  /*53e0*/  ISETP.NE.AND P2, PT, R44, RZ, PT ;  /* 0x000000ff2c00720c */ /* 0x000fe40003f45270 */
[----:B------:R-:W-:Y:S02]  /*53f0*/  LOP3.LUT R14, R3, 0xf, R2, 0xf8, !PT ;  /* 0x0000000f030e7812 */ /* 0x000fe400078ef802 */
[----:B------:R-:W-:Y:S02]  /*5400*/  SEL R29, R30, 0x8, P3 ;  /* 0x000000081e1d7807 */ /* 0x000fe40001800000 */
[----:B------:R-:W-:Y:S02]  /*5410*/  LEA.HI.SX32 R7, R6, R7, 0x1d ;  /* 0x0000000706077211 */ /* 0x000fe400078feaff */
[----:B------:R-:W-:Y:S02]  /*5420*/  LOP3.LUT R2, R12, 0x10, RZ, 0xfc, !PT ;  /* 0x000000100c027812 */ /* 0x000fe400078efcff */
[----:B------:R-:W-:-:S02]  /*5430*/  SEL R30, R31, 0x8, P0 ;  /* 0x000000081f1e7807 */ /* 0x000fc40000000000 */
[----:B------:R-:W-:Y:S02]  /*5440*/  SEL R31, R32, 0x8, P1 ;  /* 0x00000008201f7807 */ /* 0x000fe40000800000 */
[----:B------:R-:W-:Y:S01]  /*5450*/  SEL R32, R36, 0x8, P2 ;  /* 0x0000000824207807 */ /* 0x000fe20001000000 */
[----:B------:R-:W-:Y:S01]  /*5460*/  IMAD R9, R7, -0x51, R12 ;  /* 0xffffffaf07097824 */ /* 0x000fe200078e020c */
[----:B------:R-:W-:Y:S01]  /*5470*/  ISETP.NE.AND P2, PT, R40, RZ, PT ;  /* 0x000000ff2800720c */ /* 0x000fe20003f45270 */
[----:B------:R-:W-:Y:S01]  /*5480*/  IMAD.HI R6, R2, 0x1948b0fd, RZ ;  /* 0x1948b0fd02067827 */ /* 0x000fe200078e02ff */
[C---:B------:R-:W-:Y:S02]  /*5490*/  ISETP.GE.AND P1, PT, R14.reuse, 0x200, PT ;  /* 0x000002000e00780c */ /* 0x040fe40003f26270 */
[----:B------:R-:W-:Y:S01]  /*54a0*/  SEL R37, R37, 0x8, P2 ;  /* 0x0000000825257807 */ /* 0x000fe20001000000 */
[----:B------:R-:W-:Y:S01]  /*54b0*/  IMAD R8, R14, 0x51, R9 ;  /* 0x000000510e087824 */ /* 0x000fe200078e0209 */
[----:B------:R-:W-:-:S02]  /*54c0*/  ISETP.LT.AND P2, PT, R12, 0x144, !P1 ;  /* 0x000001440c00780c */ /* 0x000fc40004f41270 */
[----:B------:R-:W-:Y:S01]  /*54d0*/  SHF.R.U32.HI R9, RZ, 0x1f, R6 ;  /* 0x0000001fff097819 */ /* 0x000fe20000011606 */
[----:B------:R-:W-:Y:S01]  /*54e0*/  IMAD R7, R7, 0xf300, R8 ;  /* 0x0000f30007077824 */ /* 0x000fe200078e0208 */
[----:B---3--:R-:W-:Y:S02]  /*54f0*/  LOP3.LUT R10, R12, 0x20, RZ, 0xfc, !PT ;  /* 0x000000200c0a7812 */ /* 0x008fe400078efcff */
[----:B------:R-:W-:Y:S01]  /*5500*/  LEA.HI.SX32 R9, R6, R9, 0x1d ;  /* 0x0000000906097211 */ /* 0x000fe200078feaff */
[----:B-1----:R-:W-:-:S04]  /*5510*/  IMAD.WIDE R6, R7, 0x4, R4 ;  /* 0x0000000407067825 */ /* 0x002fc800078e0204 */
[C---:B------:R-:W-:Y:S02]  /*5520*/  IMAD R18, R9.reuse, -0x51, R2 ;  /* 0xffffffaf09127824 */ /* 0x040fe400078e0202 */
[----:B------:R-:W-:Y:S01]  /*5530*/  IMAD.HI R8, R10, 0x1948b0fd, RZ ;  /* 0x1948b0fd0a087827 */ /* 0x000fe200078e02ff */
[----:B--2---:R-:W-:Y:S01]  /*5540*/  @P2 STG.E desc[UR6][R6.64], R15 ;  /* 0x0000000f06002986 */ /* 0x004fe2000c101906 */
[----:B------:R-:W-:Y:S02]  /*5550*/  ISETP.LT.AND P2, PT, R2, 0x144, !P1 ;  /* 0x000001440200780c */ /* 0x000fe40004f41270 */
[----:B------:R-:W-:Y:S01]  /*5560*/  IMAD R11, R9, 0xf300, R18 ;  /* 0x0000f300090b7824 */ /* 0x000fe200078e0212 */
[----:B------:R-:W-:Y:S02]  /*5570*/  SHF.R.U32.HI R9, RZ, 0x1f, R8 ;  /* 0x0000001fff097819 */ /* 0x000fe40000011608 */
[----:B------:R-:W-:Y:S01]  /*5580*/  ISETP.NE.AND P3, PT, R48, RZ, PT ;  /* 0x000000ff3000720c */ /* 0x000fe20003f65270 */
[----:B------:R-:W-:Y:S01]  /*5590*/  IMAD R13, R14, 0x51, R11 ;  /* 0x000000510e0d7824 */ /* 0x000fe200078e020b */
[----:B------:R-:W-:Y:S01]  /*55a0*/  LEA.HI.SX32 R11, R8, R9, 0x1d ;  /* 0x00000009080b7211 */ /* 0x000fe200078feaff */
[----:B------:R-:W-:Y:S01]  /*55b0*/  IMAD R48, R0, 0x200, R3 ;  /* 0x0000020000307824 */ /* 0x000fe200078e0203 */
[C---:B------:R-:W-:Y:S01]  /*55c0*/  LOP3.LUT R0, R16.reuse, 0x200, RZ, 0xfc, !PT ;  /* 0x0000020010007812 */ /* 0x040fe200078efcff */
[----:B------:R-:W-:Y:S01]  /*55d0*/  IMAD.WIDE R8, R13, 0x4, R4 ;  /* 0x000000040d087825 */ /* 0x000fe200078e0204 */
[----:B------:R-:W-:-:S02]  /*55e0*/  LOP3.LUT R3, R16, 0x400, RZ, 0xfc, !PT ;  /* 0x0000040010037812 */ /* 0x000fc400078efcff */
[----:B------:R-:W-:Y:S02]  /*55f0*/  SHF.R.U32.HI R0, RZ, 0x2, R0 ;  /* 0x00000002ff007819 */ /* 0x000fe40000011600 */
[----:B----4-:R1:W-:Y:S01]  /*5600*/  @P2 STG.E desc[UR6][R8.64], R17 ;  /* 0x0000001108002986 */ /* 0x0103e2000c101906 */
[----:B------:R-:W-:Y:S02]  /*5610*/  SHF.R.U32.HI R3, RZ, 0x2, R3 ;  /* 0x00000002ff037819 */ /* 0x000fe40000011603 */
[----:B------:R-:W-:Y:S02]  /*5620*/  LOP3.LUT R0, R0, 0xbc, RZ, 0xc0, !PT ;  /* 0x000000bc00007812 */ /* 0x000fe400078ec0ff */
[C---:B------:R-:W-:Y:S02]  /*5630*/  LOP3.LUT R13, R16.reuse, 0x800, RZ, 0xfc, !PT ;  /* 0x00000800100d7812 */ /* 0x040fe400078efcff */
[----:B-1----:R-:W-:-:S04]  /*5640*/  LOP3.LUT R8, R16, 0xa00, RZ, 0xfc, !PT ;  /* 0x00000a0010087812 */ /* 0x002fc800078efcff */
[----:B------:R-:W-:Y:S02]  /*5650*/  SHF.R.U32.HI R21, RZ, 0x2, R8 ;  /* 0x00000002ff157819 */ /* 0x000fe40000011608 */
[----:B------:R-:W-:Y:S01]  /*5660*/  LOP3.LUT R8, R3, 0x13c, RZ, 0xc0, !PT ;  /* 0x0000013c03087812 */ /* 0x000fe200078ec0ff */
[----:B------:R-:W-:Y:S01]  /*5670*/  VIADD R3, R0, UR4 ;  /* 0x0000000400037c36 */ /* 0x000fe20008000000 */
[----:B------:R-:W-:Y:S01]  /*5680*/  ISETP.NE.AND P0, PT, R46, RZ, PT ;  /* 0x000000ff2e00720c */ /* 0x000fe20003f05270 */
[----:B------:R-:W-:Y:S01]  /*5690*/  IMAD R2, R11, -0x51, R10 ;  /* 0xffffffaf0b027824 */ /* 0x000fe200078e020a */
[C---:B------:R-:W-:Y:S01]  /*56a0*/  LOP3.LUT R19, R16.reuse, 0xc00, RZ, 0xfc, !PT ;  /* 0x00000c0010137812 */ /* 0x040fe200078efcff */
[----:B------:R-:W-:Y:S01]  /*56b0*/  IMAD R3, R16, 0x4, R3 ;  /* 0x0000000410037824 */ /* 0x000fe200078e0203 */
[----:B------:R-:W-:Y:S02]  /*56c0*/  SHF.R.U32.HI R13, RZ, 0x2, R13 ;  /* 0x00000002ff0d7819 */ /* 0x000fe4000001160d */
[----:B------:R-:W-:-:S02]  /*56d0*/  SEL R38, R38, 0x8, P0 ;  /* 0x0000000826267807 */ /* 0x000fc40000000000 */
[----:B------:R-:W-:Y:S01]  /*56e0*/  ISETP.NE.AND P0, PT, R39, RZ, PT ;  /* 0x000000ff2700720c */ /* 0x000fe20003f05270 */
[----:B------:R-:W-:Y:S01]  /*56f0*/  IMAD R11, R11, 0xf300, R2 ;  /* 0x0000f3000b0b7824 */ /* 0x000fe200078e0202 */
[----:B------:R-:W-:Y:S02]  /*5700*/  SHF.R.U32.HI R39, RZ, 0x2, R19 ;  /* 0x00000002ff277819 */ /* 0x000fe40000011613 */
[----:B------:R-:W-:Y:S02]  /*5710*/  LOP3.LUT R19, R13, 0x23c, RZ, 0xc0, !PT ;  /* 0x0000023c0d137812 */ /* 0x000fe400078ec0ff */
[C---:B------:R-:W-:Y:S01]  /*5720*/  LOP3.LUT R2, R16.reuse, 0x300, RZ, 0xfc, !PT ;  /* 0x0000030010027812 */ /* 0x040fe200078efcff */
[----:B------:R1:W2:Y:S01]  /*5730*/  LDS R13, [R3+0x800] ;  /* 0x00080000030d7984 */ /* 0x0002a20000000800 */
[----:B------:R-:W-:Y:S02]  /*5740*/  LOP3.LUT R7, R16, 0x600, RZ, 0xfc, !PT ;  /* 0x0000060010077812 */ /* 0x000fe400078efcff */
[----:B------:R-:W-:-:S02]  /*5750*/  SHF.R.U32.HI R2, RZ, 0x2, R2 ;  /* 0x00000002ff027819 */ /* 0x000fc40000011602 */
[----:B------:R-:W-:Y:S02]  /*5760*/  LOP3.LUT R15, R16, 0x900, RZ, 0xfc, !PT ;  /* 0x00000900100f7812 */ /* 0x000fe400078efcff */
[----:B------:R-:W-:Y:S02]  /*5770*/  SHF.R.U32.HI R7, RZ, 0x2, R7 ;  /* 0x00000002ff077819 */ /* 0x000fe40000011607 */
[----:B------:R-:W-:Y:S02]  /*5780*/  LOP3.LUT R2, R2, 0xfc, RZ, 0xc0, !PT ;  /* 0x000000fc02027812 */ /* 0x000fe400078ec0ff */
[----:B------:R-:W-:Y:S02]  /*5790*/  ISETP.LT.AND P2, PT, R10, 0x144, !P1 ;  /* 0x000001440a00780c */ /* 0x000fe40004f41270 */
[----:B------:R-:W-:Y:S02]  /*57a0*/  LOP3.LUT R10, R16, 0x700, RZ, 0xfc, !PT ;  /* 0x00000700100a7812 */ /* 0x000fe400078efcff */
[----:B------:R-:W-:-:S02]  /*57b0*/  SHF.R.U32.HI R17, RZ, 0x2, R15 ;  /* 0x00000002ff117819 */ /* 0x000fc4000001160f */
[----:B------:R-:W-:Y:S02]  /*57c0*/  LOP3.LUT R20, R16, 0xd00, RZ, 0xfc, !PT ;  /* 0x00000d0010147812 */ /* 0x000fe400078efcff */
[----:B------:R-:W-:Y:S01]  /*57d0*/  LOP3.LUT R15, R7, 0x1bc, RZ, 0xc0, !PT ;  /* 0x000001bc070f7812 */ /* 0x000fe200078ec0ff */
[----:B------:R-:W-:Y:S01]  /*57e0*/  VIADD R7, R2, UR4 ;  /* 0x0000000402077c36 */ /* 0x000fe20008000000 */
[C---:B------:R-:W-:Y:S02]  /*57f0*/  LOP3.LUT R18, R16.reuse, 0xb00, RZ, 0xfc, !PT ;  /* 0x00000b0010127812 */ /* 0x040fe400078efcff */
[C---:B------:R-:W-:Y:S02]  /*5800*/  LOP3.LUT R6, R16.reuse, 0x500, RZ, 0xfc, !PT ;  /* 0x0000050010067812 */ /* 0x040fe400078efcff */
[----:B------:R-:W-:Y:S01]  /*5810*/  SHF.R.U32.HI R9, RZ, 0x2, R10 ;  /* 0x00000002ff097819 */ /* 0x000fe2000001160a */
[C---:B------:R-:W-:Y:S01]  /*5820*/  IMAD R2, R16.reuse, 0x4, R7 ;  /* 0x0000000410027824 */ /* 0x040fe200078e0207 */
[----:B------:R-:W-:-:S02]  /*5830*/  LOP3.LUT R22, R16, 0xe00, RZ, 0xfc, !PT ;  /* 0x00000e0010167812 */ /* 0x000fc400078efcff */
[----:B------:R-:W-:Y:S02]  /*5840*/  SHF.R.U32.HI R41, RZ, 0x2, R20 ;  /* 0x00000002ff297819 */ /* 0x000fe40000011614 */
[----:B------:R-:W-:Y:S02]  /*5850*/  SHF.R.U32.HI R36, RZ, 0x2, R18 ;  /* 0x00000002ff247819 */ /* 0x000fe40000011612 */
[----:B------:R-:W-:Y:S02]  /*5860*/  SHF.R.U32.HI R6, RZ, 0x2, R6 ;  /* 0x00000002ff067819 */ /* 0x000fe40000011606 */
[----:B------:R-:W-:Y:S01]  /*5870*/  LOP3.LUT R18, R9, 0x1fc, RZ, 0xc0, !PT ;  /* 0x000001fc09127812 */ /* 0x000fe200078ec0ff */
[----:B------:R-:W-:Y:S01]  /*5880*/  VIADD R9, R8, UR4 ;  /* 0x0000000408097c36 */ /* 0x000fe20008000000 */
[----:B------:R-:W-:Y:S02]  /*5890*/  SHF.R.U32.HI R43, RZ, 0x2, R22 ;  /* 0x00000002ff2b7819 */ /* 0x000fe40000011616 */
[----:B------:R-:W-:Y:S01]  /*58a0*/  LOP3.LUT R42, R41, 0x37c, RZ, 0xc0, !PT ;  /* 0x0000037c292a7812 */ /* 0x000fe200078ec0ff */
[----:B------:R-:W-:Y:S01]  /*58b0*/  VIADD R41, R19, UR4 ;  /* 0x0000000413297c36 */ /* 0x000fe20008000000 */
[C---:B------:R-:W-:Y:S01]  /*58c0*/  LOP3.LUT R40, R16.reuse, 0xf00, RZ, 0xfc, !PT ;  /* 0x00000f0010287812 */ /* 0x040fe200078efcff */
[----:B------:R3:W4:Y:S01]  /*58d0*/  LDS R19, [R2+0xc00] ;  /* 0x000c000002137984 */ /* 0x0007220000000800 */
[----:B------:R-:W-:Y:S01]  /*58e0*/  LOP3.LUT R22, R21, 0x2bc, RZ, 0xc0, !PT ;  /* 0x000002bc15167812 */ /* 0x000fe200078ec0ff */
[----:B------:R-:W-:Y:S01]  /*58f0*/  VIADD R21, R15, UR4 ;  /* 0x000000040f157c36 */ /* 0x000fe20008000000 */
[----:B------:R-:W-:Y:S01]  /*5900*/  ISETP.NE.AND P5, PT, R155, RZ, PT ;  /* 0x000000ff9b00720c */ /* 0x000fe20003fa5270 */
[----:B------:R-:W-:Y:S01]  /*5910*/  IMAD R15, R16, 0x4, R9 ;  /* 0x00000004100f7824 */ /* 0x000fe200078e0209 */
[----:B------:R-:W-:-:S02]  /*5920*/  LOP3.LUT R10, R6, 0x17c, RZ, 0xc0, !PT ;  /* 0x0000017c060a7812 */ /* 0x000fc400078ec0ff */
[----:B------:R-:W-:Y:S01]  /*5930*/  LOP3.LUT R0, R12, 0x30, RZ, 0xfc, !PT ;  /* 0x000000300c007812 */ /* 0x000fe200078efcff */
[----:B-1----:R-:W-:Y:S01]  /*5940*/  VIADD R3, R22, UR4 ;  /* 0x0000000416037c36 */ /* 0x002fe20008000000 */
[----:B------:R-:W-:Y:S02]  /*5950*/  SHF.R.U32.HI R45, RZ, 0x2, R40 ;  /* 0x00000002ff2d7819 */ /* 0x000fe40000011628 */
[----:B------:R-:W-:Y:S01]  /*5960*/  LOP3.LUT R40, R39, 0x33c, RZ, 0xc0, !PT ;  /* 0x0000033c27287812 */ /* 0x000fe200078ec0ff */
[----:B------:R-:W-:Y:S01]  /*5970*/  VIADD R39, R18, UR4 ;  /* 0x0000000412277c36 */ /* 0x000fe20008000000 */
[----:B------:R-:W-:Y:S01]  /*5980*/  LOP3.LUT R6, R12, 0x40, RZ, 0xfc, !PT ;  /* 0x000000400c067812 */ /* 0x000fe200078efcff */
[----:B------:R-:W-:Y:S01]  /*5990*/  IMAD.HI R7, R0, 0x1948b0fd, RZ ;  /* 0x1948b0fd00077827 */ /* 0x000fe200078e02ff */
[----:B------:R-:W-:Y:S02]  /*59a0*/  SEL R27, R27, 0x8, P5 ;  /* 0x000000081b1b7807 */ /* 0x000fe40002800000 */
[----:B------:R-:W-:Y:S01]  /*59b0*/  LOP3.LUT R20, R17, 0x27c, RZ, 0xc0, !PT ;  /* 0x0000027c11147812 */ /* 0x000fe200078ec0ff */
[----:B------:R-:W-:Y:S01]  /*59c0*/  VIADD R17, R10, UR4 ;  /* 0x000000040a117c36 */ /* 0x000fe20008000000 */
[----:B------:R-:W-:Y:S01]  /*59d0*/  ISETP.NE.AND P5, PT, R51, RZ, PT ;  /* 0x000000ff3300720c */ /* 0x000fe20003fa5270 */
[----:B------:R-:W-:-:S02]  /*59e0*/  IMAD R18, R16, 0x4, R21 ;  /* 0x0000000410127824 */ /* 0x000fc400078e0215 */
[----:B------:R-:W-:Y:S01]  /*59f0*/  VIADD R51, R42, UR4 ;  /* 0x000000042a337c36 */ /* 0x000fe20008000000 */
[----:B------:R-:W1:Y:S01]  /*5a00*/  LDS R21, [R15+0x1000] ;  /* 0x001000000f157984 */ /* 0x000e620000000800 */
[----:B------:R-:W-:Y:S02]  /*5a10*/  IMAD R42, R16, 0x4, R3 ;  /* 0x00000004102a7824 */ /* 0x000fe400078e0203 */
[----:B------:R-:W-:Y:S01]  /*5a20*/  IMAD.HI R10, R6, 0x1948b0fd, RZ ;  /* 0x1948b0fd060a7827 */ /* 0x000fe200078e02ff */
[----:B------:R-:W-:-:S03]  /*5a30*/  SHF.R.U32.HI R8, RZ, 0x1f, R7 ;  /* 0x0000001fff087819 */ /* 0x000fc60000011607 */
[----:B------:R-:W-:Y:S02]  /*5a40*/  IMAD R3, R14, 0x51, R11 ;  /* 0x000000510e037824 */ /* 0x000fe400078e020b */
[----:B------:R-:W-:Y:S01]  /*5a50*/  IMAD R17, R16, 0x4, R17 ;  /* 0x0000000410117824 */ /* 0x000fe200078e0211 */
[----:B------:R-:W-:Y:S01]  /*5a60*/  LOP3.LUT R44, R43, 0x3bc, RZ, 0xc0, !PT ;  /* 0x000003bc2b2c7812 */ /* 0x000fe200078ec0ff */
[----:B------:R-:W-:Y:S01]  /*5a70*/  VIADD R43, R20, UR4 ;  /* 0x00000004142b7c36 */ /* 0x000fe20008000000 */
[----:B------:R-:W-:Y:S01]  /*5a80*/  SHF.R.U32.HI R11, RZ, 0x1f, R10 ;  /* 0x0000001fff0b7819 */ /* 0x000fe2000001160a */
[----:B---3--:R-:W-:Y:S01]  /*5a90*/  IMAD.WIDE R2, R3, 0x4, R4 ;  /* 0x0000000403027825 */ /* 0x008fe200078e0204 */
[----:B------:R-:W-:-:S03]  /*5aa0*/  LEA.HI.SX32 R9, R7, R8, 0x1d ;  /* 0x0000000807097211 */ /* 0x000fc600078feaff */
[----:B------:R-:W-:Y:S01]  /*5ab0*/  IMAD R20, R16, 0x4, R39 ;  /* 0x0000000410147824 */ /* 0x000fe200078e0227 */
[----:B------:R-:W-:Y:S01]  /*5ac0*/  LOP3.LUT R36, R36, 0x2fc, RZ, 0xc0, !PT ;  /* 0x000002fc24247812 */ /* 0x000fe200078ec0ff */
[----:B------:R-:W3:Y:S01]  /*5ad0*/  LDS R39, [R17+0x1400] ;  /* 0x0014000011277984 */ /* 0x000ee20000000800 */
[----:B------:R-:W-:Y:S02]  /*5ae0*/  LEA.HI.SX32 R11, R10, R11, 0x1d ;  /* 0x0000000b0a0b7211 */ /* 0x000fe400078feaff */
[----:B------:R-:W-:Y:S01]  /*5af0*/  LOP3.LUT R7, R12, 0x50, RZ, 0xfc, !PT ;  /* 0x000000500c077812 */ /* 0x000fe200078efcff */
[----:B--2---:R2:W-:Y:S01]  /*5b00*/  @P2 STG.E desc[UR6][R2.64], R13 ;  /* 0x0000000d02002986 */ /* 0x0045e2000c101906 */
[----:B------:R-:W-:Y:S01]  /*5b10*/  ISETP.LT.AND P2, PT, R0, 0x144, !P1 ;  /* 0x000001440000780c */ /* 0x000fe20004f41270 */
[----:B------:R-:W-:Y:S01]  /*5b20*/  IMAD R0, R9, -0x51, R0 ;  /* 0xffffffaf09007824 */ /* 0x000fe200078e0200 */
[----:B------:R-:W-:Y:S01]  /*5b30*/  LOP3.LUT R46, R45, 0x3fc, RZ, 0xc0, !PT ;  /* 0x000003fc2d2e7812 */ /* 0x000fe200078ec0ff */
[----:B------:R-:W-:Y:S01]  /*5b40*/  VIADD R45, R36, UR4 ;  /* 0x00000004242d7c36 */ /* 0x000fe20008000000 */
[----:B------:R-:W-:Y:S01]  /*5b50*/  SEL R36, R47, 0x8, P3 ;  /* 0x000000082f247807 */ /* 0x000fe20001800000 */
[----:B------:R-:W-:Y:S01]  /*5b60*/  IMAD R10, R11, -0x51, R6 ;  /* 0xffffffaf0b0a7824 */ /* 0x000fe200078e0206 */
[----:B------:R-:W-:Y:S01]  /*5b70*/  ISETP.LT.AND P3, PT, R6, 0x144, !P1 ;  /* 0x000001440600780c */ /* 0x000fe20004f61270 */
[----:B------:R-:W-:Y:S01]  /*5b80*/  IMAD R9, R9, 0xf300, R0 ;  /* 0x0000f30009097824 */ /* 0x000fe200078e0200 */
[----:B------:R-:W-:Y:S01]  /*5b90*/  ISETP.NE.AND P6, PT, R67, RZ, PT ;  /* 0x000000ff4300720c */ /* 0x000fe20003fc5270 */
[----:B------:R-:W-:-:S04]  /*5ba0*/  IMAD.HI R6, R7, 0x1948b0fd, RZ ;  /* 0x1948b0fd07067827 */ /* 0x000fc800078e02ff */
[----:B------:R-:W-:Y:S02]  /*5bb0*/  IMAD R22, R16, 0x4, R41 ;  /* 0x0000000410167824 */ /* 0x000fe400078e0229 */
[----:B------:R-:W5:Y:S01]  /*5bc0*/  LDS R41, [R18+0x1800] ;  /* 0x0018000012297984 */ /* 0x000f620000000800 */
[----:B--2---:R-:W-:Y:S01]  /*5bd0*/  IMAD R3, R14, 0x51, R9 ;  /* 0x000000510e037824 */ /* 0x004fe200078e0209 */
[----:B------:R-:W-:Y:S02]  /*5be0*/  SEL R26, R26, 0x8, P6 ;  /* 0x000000081a1a7807 */ /* 0x000fe40003000000 */
[----:B------:R-:W-:Y:S02]  /*5bf0*/  SHF.R.U32.HI R9, RZ, 0x1f, R6 ;  /* 0x0000001fff097819 */ /* 0x000fe40000011606 */
[----:B------:R-:W-:Y:S01]  /*5c00*/  ISETP.NE.AND P6, PT, R49, RZ, PT ;  /* 0x000000ff3100720c */ /* 0x000fe20003fc5270 */
[----:B------:R-:W-:Y:S01]  /*5c10*/  VIADD R49, R40, UR4 ;  /* 0x0000000428317c36 */ /* 0x000fe20008000000 */
[----:B------:R-:W-:Y:S01]  /*5c20*/  LOP3.LUT R8, R12, 0x60, RZ, 0xfc, !PT ;  /* 0x000000600c087812 */ /* 0x000fe200078efcff */
[----:B------:R-:W-:-:S02]  /*5c30*/  IMAD R40, R16, 0x4, R43 ;  /* 0x0000000410287824 */ /* 0x000fc400078e022b */
[----:B------:R-:W-:Y:S01]  /*5c40*/  IMAD R15, R11, 0xf300, R10 ;  /* 0x0000f3000b0f7824 */ /* 0x000fe200078e020a */
[----:B------:R-:W-:Y:S01]  /*5c50*/  LEA.HI.SX32 R10, R6, R9, 0x1d ;  /* 0x00000009060a7211 */ /* 0x000fe200078feaff */
[----:B------:R-:W2:Y:S01]  /*5c60*/  LDS R43, [R20+0x1c00] ;  /* 0x001c0000142b7984 */ /* 0x000ea20000000800 */
[----:B------:R-:W-:Y:S02]  /*5c70*/  VIADD R53, R44, UR4 ;  /* 0x000000042c357c36 */ /* 0x000fe40008000000 */
[----:B------:R-:W-:Y:S02]  /*5c80*/  VIADD R55, R46, UR4 ;  /* 0x000000042e377c36 */ /* 0x000fe40008000000 */
[----:B------:R-:W-:Y:S01]  /*5c90*/  IMAD.HI R13, R8, 0x1948b0fd, RZ ;  /* 0x1948b0fd080d7827 */ /* 0x000fe200078e02ff */
[----:B------:R-:W-:Y:S01]  /*5ca0*/  LOP3.LUT R0, R12, 0x70, RZ, 0xfc, !PT ;  /* 0x000000700c007812 */ /* 0x000fe200078efcff */
[----:B------:R-:W-:Y:S02]  /*5cb0*/  ULDC.64 UR4, c[0x0][0x220] ;  /* 0x0000880000047ab9 */ /* 0x000fe40000000a00 */
[----:B------:R-:W-:-:S04]  /*5cc0*/  IMAD.WIDE R2, R3, 0x4, R4 ;  /* 0x0000000403027825 */ /* 0x000fc800078e0204 */
[----:B------:R-:W-:Y:S02]  /*5cd0*/  IMAD R15, R14, 0x51, R15 ;  /* 0x000000510e0f7824 */ /* 0x000fe400078e020f */
[----:B------:R-:W-:Y:S01]  /*5ce0*/  IMAD R17, R10, -0x51, R7 ;  /* 0xffffffaf0a117824 */ /* 0x000fe200078e0207 */
[----:B----4-:R4:W-:Y:S01]  /*5cf0*/  @P2 STG.E desc[UR6][R2.64], R19 ;  /* 0x0000001302002986 */ /* 0x0109e2000c101906 */
[C---:B------:R-:W-:Y:S02]  /*5d00*/  IMAD R44, R16.reuse, 0x4, R45 ;  /* 0x00000004102c7824 */ /* 0x040fe400078e022d */
[C---:B------:R-:W-:Y:S02]  /*5d10*/  IMAD R49, R16.reuse, 0x4, R49 ;  /* 0x0000000410317824 */ /* 0x040fe400078e0231 */
[C---:B------:R-:W-:Y:S02]  /*5d20*/  IMAD R51, R16.reuse, 0x4, R51 ;  /* 0x0000000410337824 */ /* 0x040fe400078e0233 */
[----:B------:R-:W-:-:S02]  /*5d30*/  IMAD R53, R16, 0x4, R53 ;  /* 0x0000000410357824 */ /* 0x000fc400078e0235 */
[----:B------:R-:W-:Y:S01]  /*5d40*/  IMAD R55, R16, 0x4, R55 ;  /* 0x0000000410377824 */ /* 0x000fe200078e0237 */
[----:B------:R-:W-:Y:S01]  /*5d50*/  SHF.R.U32.HI R16, RZ, 0x1f, R13 ;  /* 0x0000001fff107819 */ /* 0x000fe2000001160d */
[----:B------:R-:W-:Y:S01]  /*5d60*/  IMAD.HI R11, R0, 0x1948b0fd, RZ ;  /* 0x1948b0fd000b7827 */ /* 0x000fe200078e02ff */
[----:B------:R-:W-:Y:S01]  /*5d70*/  ISETP.LT.AND P2, PT, R7, 0x144, !P1 ;  /* 0x000001440700780c */ /* 0x000fe20004f41270 */
[----:B------:R-:W2:Y:S02]  /*5d80*/  LDS R45, [R22+0x2000] ;  /* 0x00200000162d7984 */ /* 0x000ea40000000800 */
[----:B------:R-:W-:Y:S01]  /*5d90*/  IMAD.WIDE R6, R15, 0x4, R4 ;  /* 0x000000040f067825 */ /* 0x000fe200078e0204 */
[----:B------:R-:W-:Y:S01]  /*5da0*/  LEA.HI.SX32 R13, R13, R16, 0x1d ;  /* 0x000000100d0d7211 */ /* 0x000fe200078feaff */
[----:B------:R-:W-:Y:S02]  /*5db0*/  LDS R49, [R49+0x3000] ;  /* 0x0030000031317984 */ /* 0x000fe40000000800 */
[----:B------:R-:W-:Y:S01]  /*5dc0*/  IMAD R17, R10, 0xf300, R17 ;  /* 0x0000f3000a117824 */ /* 0x000fe200078e0211 */
[----:B------:R-:W-:Y:S01]  /*5dd0*/  SHF.R.U32.HI R16, RZ, 0x1f, R11 ;  /* 0x0000001fff107819 */ /* 0x000fe2000001160b */
[----:B-1----:R1:W-:Y:S02]  /*5de0*/  @P3 STG.E desc[UR6][R6.64], R21 ;  /* 0x0000001506003986 */ /* 0x0023e4000c101906 */
[----:B----4-:R-:W-:Y:S01]  /*5df0*/  IMAD R3, R14, 0x51, R17 ;  /* 0x000000510e037824 */ /* 0x010fe200078e0211 */
[----:B------:R-:W-:Y:S01]  /*5e00*/  ISETP.LT.AND P3, PT, R8, 0x144, !P1 ;  /* 0x000001440800780c */ /* 0x000fe20004f61270 */
[----:B------:R-:W-:Y:S01]  /*5e10*/  IMAD R8, R13, -0x51, R8 ;  /* 0xffffffaf0d087824 */ /* 0x000fe200078e0208 */
[C---:B------:R-:W-:Y:S01]  /*5e20*/  LOP3.LUT R9, R12.reuse, 0x80, RZ, 0xfc, !PT ;  /* 0x000000800c097812 */ /* 0x040fe200078efcff */
[----:B------:R-:W-:Y:S01]  /*5e30*/  IMAD.WIDE R2, R3, 0x4, R4 ;  /* 0x0000000403027825 */ /* 0x000fe200078e0204 */
[----:B------:R-:W-:Y:S01]  /*5e40*/  LEA.HI.SX32 R15, R11, R16, 0x1d ;  /* 0x000000100b0f7211 */ /* 0x000fe200078feaff */
[----:B------:R-:W-:Y:S01]  /*5e50*/  LDS R51, [R51+0x3400] ;  /* 0x0034000033337984 */ /* 0x000fe20000000800 */
[C---:B------:R-:W-:Y:S01]  /*5e60*/  LOP3.LUT R10, R12.reuse, 0x90, RZ, 0xfc, !PT ;  /* 0x000000900c0a7812 */ /* 0x040fe200078efcff */
[----:B------:R-:W-:Y:S01]  /*5e70*/  IMAD R13, R13, 0xf300, R8 ;  /* 0x0000f3000d0d7824 */ /* 0x000fe200078e0208 */
[----:B------:R-:W-:Y:S01]  /*5e80*/  LOP3.LUT R11, R12, 0xa0, RZ, 0xfc, !PT ;  /* 0x000000a00c0b7812 */ /* 0x000fe200078efcff */
[----:B------:R-:W-:Y:S01]  /*5e90*/  IMAD.HI R16, R9, 0x1948b0fd, RZ ;  /* 0x1948b0fd09107827 */ /* 0x000fe200078e02ff */
[----:B---3--:R3:W-:Y:S03]  /*5ea0*/  @P2 STG.E desc[UR6][R2.64], R39 ;  /* 0x0000002702002986 */ /* 0x0087e6000c101906 */
[----:B------:R-:W-:Y:S01]  /*5eb0*/  IMAD R20, R15, -0x51, R0 ;  /* 0xffffffaf0f147824 */ /* 0x000fe200078e0200 */
[----:B------:R-:W4:Y:S01]  /*5ec0*/  LDS R39, [R40+0x2400] ;  /* 0x0024000028277984 */ /* 0x000f220000000800 */
[----:B------:R-:W-:Y:S01]  /*5ed0*/  IMAD.HI R18, R10, 0x1948b0fd, RZ ;  /* 0x1948b0fd0a127827 */ /* 0x000fe200078e02ff */
[----:B------:R-:W-:-:S02]  /*5ee0*/  SHF.R.U32.HI R17, RZ, 0x1f, R16 ;  /* 0x0000001fff117819 */ /* 0x000fc40000011610 */
[----:B------:R-:W-:Y:S01]  /*5ef0*/  LDS R53, [R53+0x3800] ;  /* 0x0038000035357984 */ /* 0x000fe20000000800 */
[----:B-1----:R-:W-:Y:S02]  /*5f00*/  IMAD R7, R14, 0x51, R13 ;  /* 0x000000510e077824 */ /* 0x002fe400078e020d */
[----:B------:R-:W-:Y:S01]  /*5f10*/  IMAD.HI R8, R11, 0x1948b0fd, RZ ;  /* 0x1948b0fd0b087827 */ /* 0x000fe200078e02ff */
[----:B------:R-:W-:Y:S01]  /*5f20*/  ISETP.LT.AND P2, PT, R0, 0x144, !P1 ;  /* 0x000001440000780c */ /* 0x000fe20004f41270 */
[----:B------:R-:W-:Y:S02]  /*5f30*/  LDS R55, [R55+0x3c00] ;  /* 0x003c000037377984 */ /* 0x000fe40000000800 */
[----:B------:R-:W-:Y:S01]  /*5f40*/  IMAD R21, R15, 0xf300, R20 ;  /* 0x0000f3000f157824 */ /* 0x000fe200078e0214 */
[----:B------:R-:W-:Y:S01]  /*5f50*/  SHF.R.U32.HI R19, RZ, 0x1f, R18 ;  /* 0x0000001fff137819 */ /* 0x000fe20000011612 */
[----:B------:R-:W-:Y:S01]  /*5f60*/  IMAD.WIDE R6, R7, 0x4, R4 ;  /* 0x0000000407067825 */ /* 0x000fe200078e0204 */
[----:B------:R-:W-:-:S02]  /*5f70*/  LEA.HI.SX32 R16, R16, R17, 0x1d ;  /* 0x0000001110107211 */ /* 0x000fc400078feaff */
[----:B------:R-:W-:Y:S01]  /*5f80*/  SHF.R.U32.HI R13, RZ, 0x1f, R8 ;  /* 0x0000001fff0d7819 */ /* 0x000fe20000011608 */
[----:B---3--:R-:W-:Y:S01]  /*5f90*/  IMAD R3, R14, 0x51, R21 ;  /* 0x000000510e037824 */ /* 0x008fe200078e0215 */
[----:B------:R-:W-:Y:S01]  /*5fa0*/  LEA.HI.SX32 R19, R18, R19, 0x1d ;  /* 0x0000001312137211 */ /* 0x000fe200078feaff */
[----:B-----5:R1:W-:Y:S01]  /*5fb0*/  @P3 STG.E desc[UR6][R6.64], R41 ;  /* 0x0000002906003986 */ /* 0x0203e2000c101906 */
[----:B------:R-:W-:Y:S01]  /*5fc0*/  LEA.HI.SX32 R18, R8, R13, 0x1d ;  /* 0x0000000d08127211 */ /* 0x000fe200078feaff */
[----:B------:R-:W-:Y:S01]  /*5fd0*/  IMAD.WIDE R2, R3, 0x4, R4 ;  /* 0x0000000403027825 */ /* 0x000fe200078e0204 */
[----:B------:R-:W-:Y:S01]  /*5fe0*/  ISETP.LT.AND P3, PT, R9, 0x144, !P1 ;  /* 0x000001440900780c */ /* 0x000fe20004f61270 */
[----:B------:R-:W3:Y:S01]  /*5ff0*/  LDS R41, [R42+0x2800] ;  /* 0x002800002a297984 */ /* 0x000ee20000000800 */
[----:B------:R-:W-:Y:S01]  /*6000*/  LOP3.LUT R13, R12, 0xd0, RZ, 0xfc, !PT ;  /* 0x000000d00c0d7812 */ /* 0x000fe200078efcff */
[----:B------:R-:W-:Y:S01]  /*6010*/  IMAD R9, R16, -0x51, R9 ;  /* 0xffffffaf10097824 */ /* 0x000fe200078e0209 */
[----:B------:R-:W-:Y:S01]  /*6020*/  LOP3.LUT R0, R12, 0xb0, RZ, 0xfc, !PT ;  /* 0x000000b00c007812 */ /* 0x000fe200078efcff */
[----:B--2---:R2:W-:Y:S02]  /*6030*/  @P2 STG.E desc[UR6][R2.64], R43 ;  /* 0x0000002b02002986 */ /* 0x0045e4000c101906 */
[----:B------:R-:W-:-:S02]  /*6040*/  IMAD R9, R16, 0xf300, R9 ;  /* 0x0000f30010097824 */ /* 0x000fc400078e0209 */
[----:B------:R-:W-:Y:S01]  /*6050*/  IMAD.HI R16, R13, 0x1948b0fd, RZ ;  /* 0x1948b0fd0d107827 */ /* 0x000fe200078e02ff */
[----:B------:R-:W5:Y:S01]  /*6060*/  LDS R43, [R44+0x2c00] ;  /* 0x002c00002c2b7984 */ /* 0x000f620000000800 */
[----:B------:R-:W-:Y:S02]  /*6070*/  ISETP.LT.AND P2, PT, R10, 0x144, !P1 ;  /* 0x000001440a00780c */ /* 0x000fe40004f41270 */
[----:B------:R-:W-:Y:S01]  /*6080*/  LOP3.LUT R8, R12, 0xc0, RZ, 0xfc, !PT ;  /* 0x000000c00c087812 */ /* 0x000fe200078efcff */
[----:B------:R-:W-:Y:S01]  /*6090*/  IMAD.HI R15, R0, 0x1948b0fd, RZ ;  /* 0x1948b0fd000f7827 */ /* 0x000fe200078e02ff */
[----:B------:R-:W-:-:S03]  /*60a0*/  SHF.R.U32.HI R21, RZ, 0x1f, R16 ;  /* 0x0000001fff157819 */ /* 0x000fc60000011610 */
[C---:B------:R-:W-:Y:S01]  /*60b0*/  IMAD R10, R19.reuse, -0x51, R10 ;  /* 0xffffffaf130a7824 */ /* 0x040fe200078e020a */
[----:B------:R-:W-:Y:S01]  /*60c0*/  LEA.HI.SX32 R16, R16, R21, 0x1d ;  /* 0x0000001510107211 */ /* 0x000fe200078feaff */
[----:B-1----:R-:W-:Y:S01]  /*60d0*/  IMAD R7, R14, 0x51, R9 ;  /* 0x000000510e077824 */ /* 0x002fe200078e0209 */
[----:B------:R-:W-:Y:S01]  /*60e0*/  LOP3.LUT R9, R12, 0xe0, RZ, 0xfc, !PT ;  /* 0x000000e00c097812 */ /* 0x000fe200078efcff */
[----:B------:R-:W-:Y:S01]  /*60f0*/  IMAD R21, R19, 0xf300, R10 ;  /* 0x0000f30013157824 */ /* 0x000fe200078e020a */
[----:B------:R-:W-:Y:S01]  /*6100*/  SHF.R.U32.HI R20, RZ, 0x1f, R15 ;  /* 0x0000001fff147819 */ /* 0x000fe2000001160f */
[----:B------:R-:W-:Y:S01]  /*6110*/  IMAD.HI R17, R8, 0x1948b0fd, RZ ;  /* 0x1948b0fd08117827 */ /* 0x000fe200078e02ff */
[----:B------:R-:W-:Y:S02]  /*6120*/  LOP3.LUT R12, R12, 0xf0, RZ, 0xfc, !PT ;  /* 0x000000f00c0c7812 */ /* 0x000fe400078efcff */
[----:B------:R-:W-:Y:S01]  /*6130*/  ISETP.NE.AND P4, PT, R156, RZ, PT ;  /* 0x000000ff9c00720c */ /* 0x000fe20003f85270 */
[----:B------:R-:W-:Y:S01]  /*6140*/  IMAD.HI R10, R9, 0x1948b0fd, RZ ;  /* 0x1948b0fd090a7827 */ /* 0x000fe200078e02ff */
[----:B------:R-:W-:-:S03]  /*6150*/  LEA.HI.SX32 R15, R15, R20, 0x1d ;  /* 0x000000140f0f7211 */ /* 0x000fc600078feaff */
[----:B--2---:R-:W-:Y:S01]  /*6160*/  IMAD R3, R14, 0x51, R21 ;  /* 0x000000510e037824 */ /* 0x004fe200078e0215 */
[----:B------:R-:W-:Y:S01]  /*6170*/  SEL R28, R28, 0x8, P4 ;  /* 0x000000081c1c7807 */ /* 0x000fe20002000000 */
[----:B------:R-:W-:Y:S01]  /*6180*/  IMAD.HI R20, R12, 0x1948b0fd, RZ ;  /* 0x1948b0fd0c147827 */ /* 0x000fe200078e02ff */
[----:B------:R-:W-:Y:S02]  /*6190*/  SHF.R.U32.HI R22, RZ, 0x1f, R17 ;  /* 0x0000001fff167819 */ /* 0x000fe40000011611 */
[----:B------:R-:W-:Y:S01]  /*61a0*/  ISETP.NE.AND P4, PT, R50, RZ, PT ;  /* 0x000000ff3200720c */ /* 0x000fe20003f85270 */
[----:B------:R-:W-:Y:S01]  /*61b0*/  IMAD.WIDE R6, R7, 0x4, R4 ;  /* 0x0000000407067825 */ /* 0x000fe200078e0204 */
[----:B------:R-:W-:-:S03]  /*61c0*/  SHF.R.U32.HI R19, RZ, 0x1f, R10 ;  /* 0x0000001fff137819 */ /* 0x000fc6000001160a */
[----:B------:R-:W-:Y:S01]  /*61d0*/  IMAD.WIDE R2, R3, 0x4, R4 ;  /* 0x0000000403027825 */ /* 0x000fe200078e0204 */
[----:B------:R-:W-:Y:S01]  /*61e0*/  LEA.HI.SX32 R17, R17, R22, 0x1d ;  /* 0x0000001611117211 */ /* 0x000fe200078feaff */
[----:B0-----:R-:W-:Y:S01]  /*61f0*/  @P3 STG.E desc[UR6][R6.64], R45 ;  /* 0x0000002d06003986 */ /* 0x001fe2000c101906 */
[----:B------:R-:W-:Y:S02]  /*6200*/  SEL R35, R35, 0x8, P4 ;  /* 0x0000000823237807 */ /* 0x000fe40002000000 */
[----:B------:R-:W-:Y:S01]  /*6210*/  SHF.R.U32.HI R21, RZ, 0x1f, R20 ;  /* 0x0000001fff157819 */ /* 0x000fe20000011614 */
[----:B----4-:R0:W-:Y:S01]  /*6220*/  @P2 STG.E desc[UR6][R2.64], R39 ;  /* 0x0000002702002986 */ /* 0x0101e2000c101906 */
[----:B------:R-:W-:Y:S01]  /*6230*/  ISETP.LT.AND P4, PT, R11, 0x144, !P1 ;  /* 0x000001440b00780c */ /* 0x000fe20004f81270 */
[----:B------:R-:W-:Y:S01]  /*6240*/  IMAD R11, R18, -0x51, R11 ;  /* 0xffffffaf120b7824 */ /* 0x000fe200078e020b */
[----:B------:R-:W-:Y:S01]  /*6250*/  ISETP.LT.AND P3, PT, R0, 0x144, !P1 ;  /* 0x000001440000780c */ /* 0x000fe20004f61270 */
[----:B------:R-:W-:Y:S01]  /*6260*/  IMAD R0, R15, -0x51, R0 ;  /* 0xffffffaf0f007824 */ /* 0x000fe200078e0200 */
[----:B------:R-:W-:-:S02]  /*6270*/  LEA.HI.SX32 R10, R10, R19, 0x1d ;  /* 0x000000130a0a7211 */ /* 0x000fc400078feaff */
[----:B------:R-:W-:Y:S01]  /*6280*/  ISETP.LT.AND P2, PT, R8, 0x144, !P1 ;  /* 0x000001440800780c */ /* 0x000fe20004f41270 */
[----:B------:R-:W-:Y:S01]  /*6290*/  IMAD R8, R17, -0x51, R8 ;  /* 0xffffffaf11087824 */ /* 0x000fe200078e0208 */
[----:B------:R-:W-:Y:S01]  /*62a0*/  LEA.HI.SX32 R21, R20, R21, 0x1d ;  /* 0x0000001514157211 */ /* 0x000fe200078feaff */
[----:B------:R-:W-:Y:S01]  /*62b0*/  IMAD R11, R18, 0xf300, R11 ;  /* 0x0000f300120b7824 */ /* 0x000fe200078e020b */
[----:B------:R-:W-:Y:S02]  /*62c0*/  SEL R34, R34, 0x8, P5 ;  /* 0x0000000822227807 */ /* 0x000fe40002800000 */
[----:B------:R-:W-:Y:S01]  /*62d0*/  SEL R33, R33, 0x8, P6 ;  /* 0x0000000821217807 */ /* 0x000fe20003000000 */
[----:B------:R-:W-:Y:S01]  /*62e0*/  IMAD R15, R15, 0xf300, R0 ;  /* 0x0000f3000f0f7824 */ /* 0x000fe200078e0200 */
[----:B------:R-:W-:Y:S01]  /*62f0*/  ISETP.LT.AND P5, PT, R13, 0x144, !P1 ;  /* 0x000001440d00780c */ /* 0x000fe20004fa1270 */
[----:B------:R-:W-:Y:S01]  /*6300*/  IMAD R13, R16, -0x51, R13 ;  /* 0xffffffaf100d7824 */ /* 0x000fe200078e020d */
[----:B------:R-:W-:Y:S01]  /*6310*/  ISETP.LT.AND P6, PT, R9, 0x144, !P1 ;  /* 0x000001440900780c */ /* 0x000fe20004fc1270 */
[----:B------:R-:W-:Y:S01]  /*6320*/  IMAD R9, R10, -0x51, R9 ;  /* 0xffffffaf0a097824 */ /* 0x000fe200078e0209 */
[----:B------:R-:W-:Y:S01]  /*6330*/  ISETP.LT.AND P1, PT, R12, 0x144, !P1 ;  /* 0x000001440c00780c */ /* 0x000fe20004f21270 */
[----:B------:R-:W-:-:S02]  /*6340*/  IMAD R17, R17, 0xf300, R8 ;  /* 0x0000f30011117824 */ /* 0x000fc400078e0208 */
[----:B------:R-:W-:Y:S02]  /*6350*/  IMAD R12, R21, -0x51, R12 ;  /* 0xffffffaf150c7824 */ /* 0x000fe400078e020c */
[----:B0-----:R-:W-:Y:S02]  /*6360*/  IMAD R3, R14, 0x51, R11 ;  /* 0x000000510e037824 */ /* 0x001fe400078e020b */
[----:B------:R-:W-:Y:S02]  /*6370*/  IMAD R13, R16, 0xf300, R13 ;  /* 0x0000f300100d7824 */ /* 0x000fe400078e020d */
[----:B------:R-:W-:Y:S02]  /*6380*/  IMAD R19, R10, 0xf300, R9 ;  /* 0x0000f3000a137824 */ /* 0x000fe400078e0209 */
[C---:B------:R-:W-:Y:S02]  /*6390*/  IMAD R7, R14.reuse, 0x51, R15 ;  /* 0x000000510e077824 */ /* 0x040fe400078e020f */
[----:B------:R-:W-:-:S02]  /*63a0*/  IMAD R9, R14, 0x51, R17 ;  /* 0x000000510e097824 */ /* 0x000fc400078e0211 */
[----:B------:R-:W-:Y:S02]  /*63b0*/  IMAD R21, R21, 0xf300, R12 ;  /* 0x0000f30015157824 */ /* 0x000fe400078e020c */
[----:B------:R-:W-:-:S04]  /*63c0*/  IMAD.WIDE R2, R3, 0x4, R4 ;  /* 0x0000000403027825 */ /* 0x000fc800078e0204 */
[C---:B------:R-:W-:Y:S02]  /*63d0*/  IMAD R11, R14.reuse, 0x51, R13 ;  /* 0x000000510e0b7824 */ /* 0x040fe400078e020d */
[----:B------:R-:W-:Y:S01]  /*63e0*/  IMAD.WIDE R6, R7, 0x4, R4 ;  /* 0x0000000407067825 */ /* 0x000fe200078e0204 */
[----:B---3--:R0:W-:Y:S03]  /*63f0*/  @P4 STG.E desc[UR6][R2.64], R41 ;  /* 0x0000002902004986 */ /* 0x0081e6000c101906 */
[C---:B------:R-:W-:Y:S02]  /*6400*/  IMAD R13, R14.reuse, 0x51, R19 ;  /* 0x000000510e0d7824 */ /* 0x040fe400078e0213 */
[----:B------:R-:W-:Y:S01]  /*6410*/  IMAD.WIDE R8, R9, 0x4, R4 ;  /* 0x0000000409087825 */ /* 0x000fe200078e0204 */
[----:B-----5:R0:W-:Y:S03]  /*6420*/  @P3 STG.E desc[UR6][R6.64], R43 ;  /* 0x0000002b06003986 */ /* 0x0201e6000c101906 */
[----:B------:R-:W-:-:S02]  /*6430*/  IMAD R21, R14, 0x51, R21 ;  /* 0x000000510e157824 */ /* 0x000fc400078e0215 */
[--C-:B------:R-:W-:Y:S01]  /*6440*/  IMAD.WIDE R10, R11, 0x4, R4.reuse ;  /* 0x000000040b0a7825 */ /* 0x100fe200078e0204 */
[----:B------:R0:W-:Y:S01]  /*6450*/  @P2 STG.E desc[UR6][R8.64], R49 ;  /* 0x0000003108002986 */ /* 0x0001e2000c101906 */
[----:B------:R-:W-:Y:S02]  /*6460*/  IADD3 R14, P2, R48, UR4, RZ ;  /* 0x00000004300e7c10 */ /* 0x000fe4000ff5e0ff */
[----:B------:R-:W-:Y:S01]  /*6470*/  IMAD.WIDE R12, R13, 0x4, R4 ;  /* 0x000000040d0c7825 */ /* 0x000fe200078e0204 */
[----:B------:R-:W-:-:S03]  /*6480*/  PRMT R24, R23, 0x3340, R24 ;  /* 0x0000334017187816 */ /* 0x000fc60000000018 */
[----:B------:R-:W-:Y:S01]  /*6490*/  IMAD.WIDE R4, R21, 0x4, R4 ;  /* 0x0000000415047825 */ /* 0x000fe200078e0204 */
[----:B------:R-:W-:Y:S01]  /*64a0*/  PRMT R25, R25, 0x3340, R26 ;  /* 0x0000334019197816 */ /* 0x000fe2000000001a */
[----:B------:R0:W-:Y:S01]  /*64b0*/  @P5 STG.E desc[UR6][R10.64], R51 ;  /* 0x000000330a005986 */ /* 0x0001e2000c101906 */
[----:B------:R-:W-:Y:S02]  /*64c0*/  PRMT R28, R27, 0x3340, R28 ;  /* 0x000033401b1c7816 */ /* 0x000fe4000000001c */
[----:B------:R-:W-:Y:S01]  /*64d0*/  PRMT R29, R29, 0x3340, R30 ;  /* 0x000033401d1d7816 */ /* 0x000fe2000000001e */
[----:B------:R0:W-:Y:S01]  /*64e0*/  @P6 STG.E desc[UR6][R12.64], R53 ;  /* 0x000000350c006986 */ /* 0x0001e2000c101906 */
[----:B------:R-:W-:Y:S02]  /*64f0*/  PRMT R32, R31, 0x3340, R32 ;  /* 0x000033401f207816 */ /* 0x000fe40000000020 */
[----:B------:R-:W-:Y:S01]  /*6500*/  PRMT R37, R37, 0x3340, R38 ;  /* 0x0000334025257816 */ /* 0x000fe20000000026 */
[----:B------:R0:W-:Y:S01]  /*6510*/  @P1 STG.E desc[UR6][R4.64], R55 ;  /* 0x0000003704001986 */ /* 0x0001e2000c101906 */
[----:B------:R-:W-:-:S02]  /*6520*/  PRMT R36, R36, 0x3340, R35 ;  /* 0x0000334024247816 */ /* 0x000fc40000000023 */
[----:B------:R-:W-:Y:S02]  /*6530*/  PRMT R33, R34, 0x3340, R33 ;  /* 0x0000334022217816 */ /* 0x000fe40000000021 */
[----:B------:R-:W-:Y:S02]  /*6540*/  LEA.HI.X.SX32 R15, R48, UR5, 0x1, P2 ;  /* 0x00000005300f7c11 */ /* 0x000fe400090f0eff */
[----:B------:R-:W-:Y:S02]  /*6550*/  PRMT R24, R24, 0x5410, R25 ;  /* 0x0000541018187816 */ /* 0x000fe40000000019 */
[----:B------:R-:W-:Y:S02]  /*6560*/  PRMT R25, R28, 0x5410, R29 ;  /* 0x000054101c197816 */ /* 0x000fe4000000001d */
[----:B------:R-:W-:Y:S02]  /*6570*/  PRMT R26, R32, 0x5410, R37 ;  /* 0x00005410201a7816 */ /* 0x000fe40000000025 */
[----:B------:R-:W-:Y:S01]  /*6580*/  PRMT R27, R36, 0x5410, R33 ;  /* 0x00005410241b7816 */ /* 0x000fe20000000021 */
[----:B0-----:R-:W-:Y:S06]  /*6590*/  @!P0 EXIT ;  /* 0x000000000000894d */ /* 0x001fec0003800000 */
[----:B------:R-:W-:Y:S01]  /*65a0*/  STG.E.128 desc[UR6][R14.64], R24 ;  /* 0x000000180e007986 */ /* 0x000fe2000c101d06 */
[----:B------:R-:W-:Y:S05]  /*65b0*/  EXIT ;  /* 0x000000000000794d */ /* 0x000fea0003800000 */
.L_x_0:
[----:B------:R-:W-:-:S00]  /*65c0*/  BRA `(.L_x_0) ;  /* 0xfffffffc00fc7947 */ /* 0x000fc0000383ffff */
[----:B------:R-:W-:-:S00]  /*65d0*/  NOP ;  /* 0x0000000000007918 */ /* 0x000fc00000000000 */
        /* <DEDUP_REMOVED lines=10> */
.L_x_1:


//--------------------- .nv.shared.triton_poi_fused_max_pool2d_with_indices_17 --------------------------
	.section	.nv.shared.triton_poi_fused_max_pool2d_with_indices_17,"aw",@nobits
	.sectionflags	@""
	.align	16
	.zero		1024


//--------------------- .nv.constant0.triton_poi_fused_max_pool2d_with_indices_17 --------------------------
	.section	.nv.constant0.triton_poi_fused_max_pool2d_with_indices_17,"a",@progbits
	.sectionflags	@""
	.align	4
.nv.constant0.triton_poi_fused_max_pool2d_with_indices_17:
	.zero		560
